	.target	sm_100a

	.elftype	@"ET_EXEC"


//--------------------- .note.nv.tkinfo           --------------------------
	.section	.note.nv.tkinfo,"",@"SHT_NOTE"
	.sectionflags	@"SHF_NOTE_NV_TKINFO"
	.tkinfo
        /*0018*/ 	.word	0x00000002
        /*0030*/ 	.string	""
        /*0030*/ 	.string	"ptxas"
        /*0030*/ 	.string	"Cuda compilation tools, release 13.0, V13.0.88"
        /*0030*/ 	.string	"Build cuda_13.0.r13.0/compiler.36424714_0"
        /*0030*/ 	.string	"-arch sm_100a -m 64 "



//--------------------- .note.nv.cuinfo           --------------------------
	.section	.note.nv.cuinfo,"",@"SHT_NOTE"
	.sectionflags	@"SHF_NOTE_NV_CUINFO"
        /*0018*/ 	.short	0x0002
        /*001a*/ 	.short	0x0064
        /*001c*/ 	.short	0x0082
	.zero		2


//--------------------- .nv.info                  --------------------------
	.section	.nv.info,"",@"SHT_CUDA_INFO"
	.align	4


	//----- nvinfo : EIATTR_REGCOUNT
	.align		4
        /*0000*/ 	.byte	0x04, 0x2f
        /*0002*/ 	.short	(.L_19 - .L_18)
	.align		4
.L_18:
        /*0004*/ 	.word	index@(_ZN7cutlass13device_kernelINS_4gemm6kernel13GemmUniversalIN4cute5tupleIJiiiiEEENS1_10collective13CollectiveMmaINS1_35MainloopSm100TmaUmmaWarpSpecializedILi6ELi2ELi4ENS5_IJNS4_1CILi1EEESB_SB_EEEEENS5_IJNSA_ILi64EEENSA_ILi256EEENSA_ILi32EEEEEENS_10bfloat16_tENS5_IJlSB_lEEESI_SJ_NS4_8TiledMMAINS4_8MMA_AtomIJNS4_20SM100_MMA_F16BF16_SSISI_SI_fLi64ELi256ELNS4_4UMMA5MajorE0ELSO_0ELNSN_7ScaleInE0ELSP_0EEEEEENS4_6LayoutISC_NS5_IJNSA_ILi0EEEST_ST_EEEEENS5_IJNS4_10UnderscoreESW_SW_EEEEENS4_13SM90_TMA_LOADENS4_14ComposedLayoutINS4_7SwizzleILi2ELi4ELi3EEENS4_18smem_ptr_flag_bitsILi16EEENSS_INS5_IJNSA_ILi8EEESG_EEENS5_IJSG_SB_EEEEEEEvNS4_8identityESZ_S19_vS1A_EENS_8epilogue10collective18CollectiveEpilogueINS1C_23Sm100TmaWarpSpecializedILi4ELi2ELi32ELb1ELb0EEEJSH_NS5_IJNSS_ISE_SB_EES1H_EEESI_SJ_SI_SJ_NS1C_6fusion15FusionCallbacksIS1G_NS1J_17LinearCombinationISI_fSI_fLNS_15FloatRoundStyleE2EEESH_S1I_JEEENS4_5SM1004TMEM4LOAD26SM100_TMEM_LOAD_16dp256b8xESZ_NS10_INS11_ILi3ELi4ELi3EEES14_NSS_INS5_IJS15_SE_EEENS5_IJSE_SB_EEEEEEENS4_17SM75_U32x4_LDSM_NENS4_14SM90_TMA_STOREES1X_NS4_17SM90_U32x4_STSM_NENS4_39AutoVectorizingCopyWithAssumedAlignmentILi128EEEEEEvvEEEEvNT_6ParamsE)
        /*0008*/ 	.word	0x00000070


	//----- nvinfo : EIATTR_FRAME_SIZE
	.align		4
.L_19:
        /*000c*/ 	.byte	0x04, 0x11
        /*000e*/ 	.short	(.L_21 - .L_20)
	.align		4
.L_20:
        /*0010*/ 	.word	index@($__internal_2_$__cuda_sm10x_tcgen05_guardrail_trap_unallocated_columns_being_dealloced)
        /*0014*/ 	.word	0x00000000


	//----- nvinfo : EIATTR_FRAME_SIZE
	.align		4
.L_21:
        /*0018*/ 	.byte	0x04, 0x11
        /*001a*/ 	.short	(.L_23 - .L_22)
	.align		4
.L_22:
        /*001c*/ 	.word	index@($__internal_1_$__cuda_sm10x_tcgen05_guardrail_trap_phase_invalid_during_alloc)
        /*0020*/ 	.word	0x00000000


	//----- nvinfo : EIATTR_FRAME_SIZE
	.align		4
.L_23:
        /*0024*/ 	.byte	0x04, 0x11
        /*0026*/ 	.short	(.L_25 - .L_24)
	.align		4
.L_24:
        /*0028*/ 	.word	index@($__internal_0_$__cuda_sm10x_tcgen05_guardrail_trap_col_being_dealloced_not_returned_by_alloc)
        /*002c*/ 	.word	0x00000000


	//----- nvinfo : EIATTR_FRAME_SIZE
	.align		4
.L_25:
        /*0030*/ 	.byte	0x04, 0x11
        /*0032*/ 	.short	(.L_27 - .L_26)
	.align		4
.L_26:
        /*0034*/ 	.word	index@(_ZN7cutlass13device_kernelINS_4gemm6kernel13GemmUniversalIN4cute5tupleIJiiiiEEENS1_10collective13CollectiveMmaINS1_35MainloopSm100TmaUmmaWarpSpecializedILi6ELi2ELi4ENS5_IJNS4_1CILi1EEESB_SB_EEEEENS5_IJNSA_ILi64EEENSA_ILi256EEENSA_ILi32EEEEEENS_10bfloat16_tENS5_IJlSB_lEEESI_SJ_NS4_8TiledMMAINS4_8MMA_AtomIJNS4_20SM100_MMA_F16BF16_SSISI_SI_fLi64ELi256ELNS4_4UMMA5MajorE0ELSO_0ELNSN_7ScaleInE0ELSP_0EEEEEENS4_6LayoutISC_NS5_IJNSA_ILi0EEEST_ST_EEEEENS5_IJNS4_10UnderscoreESW_SW_EEEEENS4_13SM90_TMA_LOADENS4_14ComposedLayoutINS4_7SwizzleILi2ELi4ELi3EEENS4_18smem_ptr_flag_bitsILi16EEENSS_INS5_IJNSA_ILi8EEESG_EEENS5_IJSG_SB_EEEEEEEvNS4_8identityESZ_S19_vS1A_EENS_8epilogue10collective18CollectiveEpilogueINS1C_23Sm100TmaWarpSpecializedILi4ELi2ELi32ELb1ELb0EEEJSH_NS5_IJNSS_ISE_SB_EES1H_EEESI_SJ_SI_SJ_NS1C_6fusion15FusionCallbacksIS1G_NS1J_17LinearCombinationISI_fSI_fLNS_15FloatRoundStyleE2EEESH_S1I_JEEENS4_5SM1004TMEM4LOAD26SM100_TMEM_LOAD_16dp256b8xESZ_NS10_INS11_ILi3ELi4ELi3EEES14_NSS_INS5_IJS15_SE_EEENS5_IJSE_SB_EEEEEEENS4_17SM75_U32x4_LDSM_NENS4_14SM90_TMA_STOREES1X_NS4_17SM90_U32x4_STSM_NENS4_39AutoVectorizingCopyWithAssumedAlignmentILi128EEEEEEvvEEEEvNT_6ParamsE)
        /*0038*/ 	.word	0x00000000


	//----- nvinfo : EIATTR_MIN_STACK_SIZE
	.align		4
.L_27:
        /*003c*/ 	.byte	0x04, 0x12
        /*003e*/ 	.short	(.L_29 - .L_28)
	.align		4
.L_28:
        /*0040*/ 	.word	index@(_ZN7cutlass13device_kernelINS_4gemm6kernel13GemmUniversalIN4cute5tupleIJiiiiEEENS1_10collective13CollectiveMmaINS1_35MainloopSm100TmaUmmaWarpSpecializedILi6ELi2ELi4ENS5_IJNS4_1CILi1EEESB_SB_EEEEENS5_IJNSA_ILi64EEENSA_ILi256EEENSA_ILi32EEEEEENS_10bfloat16_tENS5_IJlSB_lEEESI_SJ_NS4_8TiledMMAINS4_8MMA_AtomIJNS4_20SM100_MMA_F16BF16_SSISI_SI_fLi64ELi256ELNS4_4UMMA5MajorE0ELSO_0ELNSN_7ScaleInE0ELSP_0EEEEEENS4_6LayoutISC_NS5_IJNSA_ILi0EEEST_ST_EEEEENS5_IJNS4_10UnderscoreESW_SW_EEEEENS4_13SM90_TMA_LOADENS4_14ComposedLayoutINS4_7SwizzleILi2ELi4ELi3EEENS4_18smem_ptr_flag_bitsILi16EEENSS_INS5_IJNSA_ILi8EEESG_EEENS5_IJSG_SB_EEEEEEEvNS4_8identityESZ_S19_vS1A_EENS_8epilogue10collective18CollectiveEpilogueINS1C_23Sm100TmaWarpSpecializedILi4ELi2ELi32ELb1ELb0EEEJSH_NS5_IJNSS_ISE_SB_EES1H_EEESI_SJ_SI_SJ_NS1C_6fusion15FusionCallbacksIS1G_NS1J_17LinearCombinationISI_fSI_fLNS_15FloatRoundStyleE2EEESH_S1I_JEEENS4_5SM1004TMEM4LOAD26SM100_TMEM_LOAD_16dp256b8xESZ_NS10_INS11_ILi3ELi4ELi3EEES14_NSS_INS5_IJS15_SE_EEENS5_IJSE_SB_EEEEEEENS4_17SM75_U32x4_LDSM_NENS4_14SM90_TMA_STOREES1X_NS4_17SM90_U32x4_STSM_NENS4_39AutoVectorizingCopyWithAssumedAlignmentILi128EEEEEEvvEEEEvNT_6ParamsE)
        /*0044*/ 	.word	0x00000000
.L_29:


//--------------------- .nv.compat                --------------------------
	.section	.nv.compat,"",@"SHT_CUDA_COMPAT_INFO"
	.align	4
        /*0000*/ 	.byte	0x02, 0x09, 0x01, 0x00, 0x02, 0x02, 0x02, 0x00, 0x02, 0x05, 0x05, 0x00, 0x03, 0x07, 0x01, 0x01
        /*0010*/ 	.byte	0x02, 0x03, 0x01, 0x00, 0x02, 0x06, 0x01, 0x00, 0x04, 0x0b, 0x08, 0x00, 0x09, 0x00, 0x00, 0x00
        /*0020*/ 	.byte	0x00, 0x00, 0x00, 0x00


//--------------------- .nv.info._ZN7cutlass13device_kernelINS_4gemm6kernel13GemmUniversalIN4cute5tupleIJiiiiEEENS1_10collective13CollectiveMmaINS1_35MainloopSm100TmaUmmaWarpSpecializedILi6ELi2ELi4ENS5_IJNS4_1CILi1EEESB_SB_EEEEENS5_IJNSA_ILi64EEENSA_ILi256EEENSA_ILi32EEEEEENS_10bfloat16_tENS5_IJlSB_lEEESI_SJ_NS4_8TiledMMAINS4_8MMA_AtomIJNS4_20SM100_MMA_F16BF16_SSISI_SI_fLi64ELi256ELNS4_4UMMA5MajorE0ELSO_0ELNSN_7ScaleInE0ELSP_0EEEEEENS4_6LayoutISC_NS5_IJNSA_ILi0EEEST_ST_EEEEENS5_IJNS4_10UnderscoreESW_SW_EEEEENS4_13SM90_TMA_LOADENS4_14ComposedLayoutINS4_7SwizzleILi2ELi4ELi3EEENS4_18smem_ptr_flag_bitsILi16EEENSS_INS5_IJNSA_ILi8EEESG_EEENS5_IJSG_SB_EEEEEEEvNS4_8identityESZ_S19_vS1A_EENS_8epilogue10collective18CollectiveEpilogueINS1C_23Sm100TmaWarpSpecializedILi4ELi2ELi32ELb1ELb0EEEJSH_NS5_IJNSS_ISE_SB_EES1H_EEESI_SJ_SI_SJ_NS1C_6fusion15FusionCallbacksIS1G_NS1J_17LinearCombinationISI_fSI_fLNS_15FloatRoundStyleE2EEESH_S1I_JEEENS4_5SM1004TMEM4LOAD26SM100_TMEM_LOAD_16dp256b8xESZ_NS10_INS11_ILi3ELi4ELi3EEES14_NSS_INS5_IJS15_SE_EEENS5_IJSE_SB_EEEEEEENS4_17SM75_U32x4_LDSM_NENS4_14SM90_TMA_STOREES1X_NS4_17SM90_U32x4_STSM_NENS4_39AutoVectorizingCopyWithAssumedAlignmentILi128EEEEEEvvEEEEvNT_6ParamsE --------------------------
	.section	.nv.info._ZN7cutlass13device_kernelINS_4gemm6kernel13GemmUniversalIN4cute5tupleIJiiiiEEENS1_10collective13CollectiveMmaINS1_35MainloopSm100TmaUmmaWarpSpecializedILi6ELi2ELi4ENS5_IJNS4_1CILi1EEESB_SB_EEEEENS5_IJNSA_ILi64EEENSA_ILi256EEENSA_ILi32EEEEEENS_10bfloat16_tENS5_IJlSB_lEEESI_SJ_NS4_8TiledMMAINS4_8MMA_AtomIJNS4_20SM100_MMA_F16BF16_SSISI_SI_fLi64ELi256ELNS4_4UMMA5MajorE0ELSO_0ELNSN_7ScaleInE0ELSP_0EEEEEENS4_6LayoutISC_NS5_IJNSA_ILi0EEEST_ST_EEEEENS5_IJNS4_10UnderscoreESW_SW_EEEEENS4_13SM90_TMA_LOADENS4_14ComposedLayoutINS4_7SwizzleILi2ELi4ELi3EEENS4_18smem_ptr_flag_bitsILi16EEENSS_INS5_IJNSA_ILi8EEESG_EEENS5_IJSG_SB_EEEEEEEvNS4_8identityESZ_S19_vS1A_EENS_8epilogue10collective18CollectiveEpilogueINS1C_23Sm100TmaWarpSpecializedILi4ELi2ELi32ELb1ELb0EEEJSH_NS5_IJNSS_ISE_SB_EES1H_EEESI_SJ_SI_SJ_NS1C_6fusion15FusionCallbacksIS1G_NS1J_17LinearCombinationISI_fSI_fLNS_15FloatRoundStyleE2EEESH_S1I_JEEENS4_5SM1004TMEM4LOAD26SM100_TMEM_LOAD_16dp256b8xESZ_NS10_INS11_ILi3ELi4ELi3EEES14_NSS_INS5_IJS15_SE_EEENS5_IJSE_SB_EEEEEEENS4_17SM75_U32x4_LDSM_NENS4_14SM90_TMA_STOREES1X_NS4_17SM90_U32x4_STSM_NENS4_39AutoVectorizingCopyWithAssumedAlignmentILi128EEEEEEvvEEEEvNT_6ParamsE,"",@"SHT_CUDA_INFO"
	.sectionflags	@""
	.align	4


	//----- nvinfo : EIATTR_CUDA_API_VERSION
	.align		4
        /*0000*/ 	.byte	0x04, 0x37
        /*0002*/ 	.short	(.L_31 - .L_30)
.L_30:
        /*0004*/ 	.word	0x00000082


	//----- nvinfo : EIATTR_KPARAM_INFO
	.align		4
.L_31:
        /*0008*/ 	.byte	0x04, 0x17
        /*000a*/ 	.short	(.L_33 - .L_32)
.L_32:
        /*000c*/ 	.word	0x00000000
        /*0010*/ 	.short	0x0000
        /*0012*/ 	.short	0x0000
        /*0014*/ 	.byte	0x00, 0xf0, 0x01, 0x20


	//----- nvinfo : EIATTR_AT_ENTRY_FRAGMENTS
	.align		4
.L_33:
        /*0018*/ 	.byte	0x04, 0x4f
        /*001a*/ 	.short	(.L_35 - .L_34)


	//   ....[0]....
.L_34:
        /*001c*/ 	.word	0x00000006


	//----- nvinfo : EIATTR_RESERVED_SMEM_USED
	.align		4
.L_35:
        /*0020*/ 	.byte	0x01, 0x41
	.zero		2


	//----- nvinfo : EIATTR_SPARSE_MMA_MASK
	.align		4
        /*0024*/ 	.byte	0x03, 0x50
        /*0026*/ 	.short	0x0000


	//----- nvinfo : EIATTR_TCGEN05_1CTA_USED
	.align		4
        /*0028*/ 	.byte	0x01, 0x51
	.zero		2


	//----- nvinfo : EIATTR_MAXREG_COUNT
	.align		4
        /*002c*/ 	.byte	0x03, 0x1b
        /*002e*/ 	.short	0x00ff


	//----- nvinfo : EIATTR_NUM_BARRIERS
	.align		4
        /*0030*/ 	.byte	0x02, 0x4c
        /*0032*/ 	.byte	0x07
	.zero		1


	//----- nvinfo : EIATTR_EXTERNS
	.align		4
        /*0034*/ 	.byte	0x04, 0x0f
        /*0036*/ 	.short	(.L_37 - .L_36)


	//   ....[0]....
	.align		4
.L_36:
        /*0038*/ 	.word	index@(__assertfail)


	//----- nvinfo : EIATTR_MERCURY_ISA_VERSION
	.align		4
.L_37:
        /*003c*/ 	.byte	0x03, 0x5f
        /*003e*/ 	.short	0x0101


	//----- nvinfo : EIATTR_INT_WARP_WIDE_INSTR_OFFSETS
	.align		4
        /*0040*/ 	.byte	0x04, 0x31
        /*0042*/ 	.short	(.L_39 - .L_38)


	//   ....[0]....
.L_38:
        /*0044*/ 	.word	0x00001e20


	//   ....[1]....
        /*0048*/ 	.word	0x00003900


	//   ....[2]....
        /*004c*/ 	.word	0x00003930


	//   ....[3]....
        /*0050*/ 	.word	0x00003980


	//   ....[4]....
        /*0054*/ 	.word	0x000042a0


	//   ....[5]....
        /*0058*/ 	.word	0x00004300


	//   ....[6]....
        /*005c*/ 	.word	0x000043e0


	//   ....[7]....
        /*0060*/ 	.word	0x00004450


	//   ....[8]....
        /*0064*/ 	.word	0x00004560


	//   ....[9]....
        /*0068*/ 	.word	0x000045f0


	//   ....[10]....
        /*006c*/ 	.word	0x000047c0


	//   ....[11]....
        /*0070*/ 	.word	0x00004920


	//----- nvinfo : EIATTR_COOP_GROUP_MASK_REGIDS
	.align		4
.L_39:
        /*0074*/ 	.byte	0x04, 0x29
        /*0076*/ 	.short	(.L_41 - .L_40)


	//   ....[0]....
.L_40:
        /*0078*/ 	.word	0xffffffff


	//   ....[1]....
        /*007c*/ 	.word	0xffffffff


	//   ....[2]....
        /*0080*/ 	.word	0xffffffff


	//   ....[3]....
        /*0084*/ 	.word	0xffffffff


	//   ....[4]....
        /*0088*/ 	.word	0xffffffff


	//   ....[5]....
        /*008c*/ 	.word	0xffffffff


	//   ....[6]....
        /*0090*/ 	.word	0xffffffff


	//   ....[7]....
        /*0094*/ 	.word	0xffffffff


	//   ....[8]....
        /*0098*/ 	.word	0xffffffff


	//   ....[9]....
        /*009c*/ 	.word	0xffffffff


	//   ....[10]....
        /*00a0*/ 	.word	0xffffffff


	//   ....[11]....
        /*00a4*/ 	.word	0xffffffff


	//   ....[12]....
        /*00a8*/ 	.word	0xffffffff


	//----- nvinfo : EIATTR_COOP_GROUP_INSTR_OFFSETS
	.align		4
.L_41:
        /*00ac*/ 	.byte	0x04, 0x28
        /*00ae*/ 	.short	(.L_43 - .L_42)


	//   ....[0]....
.L_42:
        /*00b0*/ 	.word	0x00000090


	//   ....[1]....
        /*00b4*/ 	.word	0x000004d0


	//   ....[2]....
        /*00b8*/ 	.word	0x00000680


	//   ....[3]....
        /*00bc*/ 	.word	0x00000820


	//   ....[4]....
        /*00c0*/ 	.word	0x00000920


	//   ....[5]....
        /*00c4*/ 	.word	0x00000a90


	//   ....[6]....
        /*00c8*/ 	.word	0x00000c30


	//   ....[7]....
        /*00cc*/ 	.word	0x00001d00


	//   ....[8]....
        /*00d0*/ 	.word	0x00002c00


	//   ....[9]....
        /*00d4*/ 	.word	0x00002e10


	//   ....[10]....
        /*00d8*/ 	.word	0x00002e40


	//   ....[11]....
        /*00dc*/ 	.word	0x000037f0


	//   ....[12]....
        /*00e0*/ 	.word	0x00003a20


	//----- nvinfo : EIATTR_VRC_CTA_INIT_COUNT
	.align		4
.L_43:
        /*00e4*/ 	.byte	0x02, 0x4a
        /*00e6*/ 	.byte	0x80
	.zero		1


	//----- nvinfo : EIATTR_SYSCALL_OFFSETS
	.align		4
        /*00e8*/ 	.byte	0x04, 0x46
        /*00ea*/ 	.short	(.L_45 - .L_44)


	//   ....[0]....
.L_44:
        /*00ec*/ 	.word	0x000053d0


	//   ....[1]....
        /*00f0*/ 	.word	0x000054c0


	//   ....[2]....
        /*00f4*/ 	.word	0x00005cf0


	//   ....[3]....
        /*00f8*/ 	.word	0x000069b0


	//   ....[4]....
        /*00fc*/ 	.word	0x00007610


	//   ....[5]....
        /*0100*/ 	.word	0x00008270


	//----- nvinfo : EIATTR_MBARRIER_INSTR_OFFSETS
	.align		4
.L_45:
        /*0104*/ 	.byte	0x04, 0x39
        /*0106*/ 	.short	(.L_47 - .L_46)


	//   ....[0]....
.L_46:
        /*0108*/ 	.word	0x000005b0
        /*010c*/ 	.word	0x000000ff
        /*0110*/ 	.word	0x00000000
        /*0114*/ 	.short	0x0100
        /*0116*/ 	.byte	0x05
	.zero		1


	//   ....[1]....
        /*0118*/ 	.word	0x000005c0
        /*011c*/ 	.word	0x000000ff
        /*0120*/ 	.word	0x00000030
        /*0124*/ 	.short	0x0100
        /*0126*/ 	.byte	0x05
	.zero		1


	//   ....[2]....
        /*0128*/ 	.word	0x000005d0
        /*012c*/ 	.word	0x000000ff
        /*0130*/ 	.word	0x00000008
        /*0134*/ 	.short	0x0100
        /*0136*/ 	.byte	0x05
	.zero		1


	//   ....[3]....
        /*0138*/ 	.word	0x000005e0
        /*013c*/ 	.word	0x000000ff
        /*0140*/ 	.word	0x00000038
        /*0144*/ 	.short	0x0100
        /*0146*/ 	.byte	0x05
	.zero		1


	//   ....[4]....
        /*0148*/ 	.word	0x000005f0
        /*014c*/ 	.word	0x000000ff
        /*0150*/ 	.word	0x00000010
        /*0154*/ 	.short	0x0100
        /*0156*/ 	.byte	0x05
	.zero		1


	//   ....[5]....
        /*0158*/ 	.word	0x00000600
        /*015c*/ 	.word	0x000000ff
        /*0160*/ 	.word	0x00000040
        /*0164*/ 	.short	0x0100
        /*0166*/ 	.byte	0x05
	.zero		1


	//   ....[6]....
        /*0168*/ 	.word	0x00000610
        /*016c*/ 	.word	0x000000ff
        /*0170*/ 	.word	0x00000018
        /*0174*/ 	.short	0x0100
        /*0176*/ 	.byte	0x05
	.zero		1


	//   ....[7]....
        /*0178*/ 	.word	0x00000620
        /*017c*/ 	.word	0x000000ff
        /*0180*/ 	.word	0x00000048
        /*0184*/ 	.short	0x0100
        /*0186*/ 	.byte	0x05
	.zero		1


	//   ....[8]....
        /*0188*/ 	.word	0x00000630
        /*018c*/ 	.word	0x000000ff
        /*0190*/ 	.word	0x00000020
        /*0194*/ 	.short	0x0100
        /*0196*/ 	.byte	0x05
	.zero		1


	//   ....[9]....
        /*0198*/ 	.word	0x00000640
        /*019c*/ 	.word	0x000000ff
        /*01a0*/ 	.word	0x00000050
        /*01a4*/ 	.short	0x0100
        /*01a6*/ 	.byte	0x05
	.zero		1


	//   ....[10]....
        /*01a8*/ 	.word	0x00000650
        /*01ac*/ 	.word	0x000000ff
        /*01b0*/ 	.word	0x00000028
        /*01b4*/ 	.short	0x0100
        /*01b6*/ 	.byte	0x05
	.zero		1


	//   ....[11]....
        /*01b8*/ 	.word	0x00000660
        /*01bc*/ 	.word	0x000000ff
        /*01c0*/ 	.word	0x00000058
        /*01c4*/ 	.short	0x0100
        /*01c6*/ 	.byte	0x05
	.zero		1


	//   ....[12]....
        /*01c8*/ 	.word	0x00000790
        /*01cc*/ 	.word	0x000000ff
        /*01d0*/ 	.word	0x00000060
        /*01d4*/ 	.short	0x0100
        /*01d6*/ 	.byte	0x07
	.zero		1


	//   ....[13]....
        /*01d8*/ 	.word	0x000007a0
        /*01dc*/ 	.word	0x000000ff
        /*01e0*/ 	.word	0x00000080
        /*01e4*/ 	.short	0x0100
        /*01e6*/ 	.byte	0x07
	.zero		1


	//   ....[14]....
        /*01e8*/ 	.word	0x000007b0
        /*01ec*/ 	.word	0x000000ff
        /*01f0*/ 	.word	0x00000068
        /*01f4*/ 	.short	0x0100
        /*01f6*/ 	.byte	0x07
	.zero		1


	//   ....[15]....
        /*01f8*/ 	.word	0x000007c0
        /*01fc*/ 	.word	0x000000ff
        /*0200*/ 	.word	0x00000088
        /*0204*/ 	.short	0x0100
        /*0206*/ 	.byte	0x07
	.zero		1


	//   ....[16]....
        /*0208*/ 	.word	0x000007d0
        /*020c*/ 	.word	0x000000ff
        /*0210*/ 	.word	0x00000070
        /*0214*/ 	.short	0x0100
        /*0216*/ 	.byte	0x07
	.zero		1


	//   ....[17]....
        /*0218*/ 	.word	0x000007e0
        /*021c*/ 	.word	0x000000ff
        /*0220*/ 	.word	0x00000090
        /*0224*/ 	.short	0x0100
        /*0226*/ 	.byte	0x07
	.zero		1


	//   ....[18]....
        /*0228*/ 	.word	0x000007f0
        /*022c*/ 	.word	0x000000ff
        /*0230*/ 	.word	0x00000078
        /*0234*/ 	.short	0x0100
        /*0236*/ 	.byte	0x07
	.zero		1


	//   ....[19]....
        /*0238*/ 	.word	0x00000800
        /*023c*/ 	.word	0x000000ff
        /*0240*/ 	.word	0x00000098
        /*0244*/ 	.short	0x0100
        /*0246*/ 	.byte	0x07
	.zero		1


	//   ....[20]....
        /*0248*/ 	.word	0x000008f0
        /*024c*/ 	.word	0x000000ff
        /*0250*/ 	.word	0x000000a0
        /*0254*/ 	.short	0x0100
        /*0256*/ 	.byte	0x05
	.zero		1


	//   ....[21]....
        /*0258*/ 	.word	0x00000900
        /*025c*/ 	.word	0x000000ff
        /*0260*/ 	.word	0x000000a8
        /*0264*/ 	.short	0x0100
        /*0266*/ 	.byte	0x05
	.zero		1


	//   ....[22]....
        /*0268*/ 	.word	0x00000a40
        /*026c*/ 	.word	0x000000ff
        /*0270*/ 	.word	0x000000b0
        /*0274*/ 	.short	0x0100
        /*0276*/ 	.byte	0x05
	.zero		1


	//   ....[23]....
        /*0278*/ 	.word	0x00000a50
        /*027c*/ 	.word	0x000000ff
        /*0280*/ 	.word	0x000000c0
        /*0284*/ 	.short	0x0100
        /*0286*/ 	.byte	0x05
	.zero		1


	//   ....[24]....
        /*0288*/ 	.word	0x00000a60
        /*028c*/ 	.word	0x000000ff
        /*0290*/ 	.word	0x000000b8
        /*0294*/ 	.short	0x0100
        /*0296*/ 	.byte	0x05
	.zero		1


	//   ....[25]....
        /*0298*/ 	.word	0x00000a70
        /*029c*/ 	.word	0x000000ff
        /*02a0*/ 	.word	0x000000c8
        /*02a4*/ 	.short	0x0100
        /*02a6*/ 	.byte	0x05
	.zero		1


	//   ....[26]....
        /*02a8*/ 	.word	0x00000ba0
        /*02ac*/ 	.word	0x000000ff
        /*02b0*/ 	.word	0x000000d0
        /*02b4*/ 	.short	0x0100
        /*02b6*/ 	.byte	0x07
	.zero		1


	//   ....[27]....
        /*02b8*/ 	.word	0x00000bb0
        /*02bc*/ 	.word	0x000000ff
        /*02c0*/ 	.word	0x000000f0
        /*02c4*/ 	.short	0x0100
        /*02c6*/ 	.byte	0x07
	.zero		1


	//   ....[28]....
        /*02c8*/ 	.word	0x00000bc0
        /*02cc*/ 	.word	0x000000ff
        /*02d0*/ 	.word	0x000000d8
        /*02d4*/ 	.short	0x0100
        /*02d6*/ 	.byte	0x07
	.zero		1


	//   ....[29]....
        /*02d8*/ 	.word	0x00000bd0
        /*02dc*/ 	.word	0x000000ff
        /*02e0*/ 	.word	0x000000f8
        /*02e4*/ 	.short	0x0100
        /*02e6*/ 	.byte	0x07
	.zero		1


	//   ....[30]....
        /*02e8*/ 	.word	0x00000be0
        /*02ec*/ 	.word	0x000000ff
        /*02f0*/ 	.word	0x000000e0
        /*02f4*/ 	.short	0x0100
        /*02f6*/ 	.byte	0x07
	.zero		1


	//   ....[31]....
        /*02f8*/ 	.word	0x00000bf0
        /*02fc*/ 	.word	0x000000ff
        /*0300*/ 	.word	0x00000100
        /*0304*/ 	.short	0x0100
        /*0306*/ 	.byte	0x07
	.zero		1


	//   ....[32]....
        /*0308*/ 	.word	0x00000c00
        /*030c*/ 	.word	0x000000ff
        /*0310*/ 	.word	0x000000e8
        /*0314*/ 	.short	0x0100
        /*0316*/ 	.byte	0x07
	.zero		1


	//   ....[33]....
        /*0318*/ 	.word	0x00000c10
        /*031c*/ 	.word	0x000000ff
        /*0320*/ 	.word	0x00000108
        /*0324*/ 	.short	0x0100
        /*0326*/ 	.byte	0x07
	.zero		1


	//   ....[34]....
        /*0328*/ 	.word	0x00000d00
        /*032c*/ 	.word	0x000000ff
        /*0330*/ 	.word	0x00000110
        /*0334*/ 	.short	0x0100
        /*0336*/ 	.byte	0x05
	.zero		1


	//   ....[35]....
        /*0338*/ 	.word	0x00000d10
        /*033c*/ 	.word	0x000000ff
        /*0340*/ 	.word	0x00000120
        /*0344*/ 	.short	0x0100
        /*0346*/ 	.byte	0x05
	.zero		1


	//   ....[36]....
        /*0348*/ 	.word	0x00000d20
        /*034c*/ 	.word	0x000000ff
        /*0350*/ 	.word	0x00000118
        /*0354*/ 	.short	0x0100
        /*0356*/ 	.byte	0x05
	.zero		1


	//   ....[37]....
        /*0358*/ 	.word	0x00000d30
        /*035c*/ 	.word	0x000000ff
        /*0360*/ 	.word	0x00000128
        /*0364*/ 	.short	0x0100
        /*0366*/ 	.byte	0x05
	.zero		1


	//   ....[38]....
        /*0368*/ 	.word	0x00001600
        /*036c*/ 	.word	0x00000002
        /*0370*/ 	.word	0x00000120
        /*0374*/ 	.short	0x010a
        /*0376*/ 	.byte	0xff
	.zero		1


	//   ....[39]....
        /*0378*/ 	.word	0x00001630
        /*037c*/ 	.word	0x00000002
        /*0380*/ 	.word	0x00000110
        /*0384*/ 	.short	0x0101
        /*0386*/ 	.byte	0xff
	.zero		1


	//   ....[40]....
        /*0388*/ 	.word	0x00001700
        /*038c*/ 	.word	0x000000ff
        /*0390*/ 	.word	0x00000030
        /*0394*/ 	.short	0x010a
        /*0396*/ 	.byte	0x08
	.zero		1


	//   ....[41]....
        /*0398*/ 	.word	0x000017a0
        /*039c*/ 	.word	0x000000ff
        /*03a0*/ 	.word	0x00000030
        /*03a4*/ 	.short	0x010a
        /*03a6*/ 	.byte	0x21
	.zero		1


	//   ....[42]....
        /*03a8*/ 	.word	0x000018f0
        /*03ac*/ 	.word	0x000000ff
        /*03b0*/ 	.word	0x00000030
        /*03b4*/ 	.short	0x010a
        /*03b6*/ 	.byte	0x08
	.zero		1


	//   ....[43]....
        /*03b8*/ 	.word	0x00001a00
        /*03bc*/ 	.word	0x000000ff
        /*03c0*/ 	.word	0x000000a8
        /*03c4*/ 	.short	0x0101
        /*03c6*/ 	.byte	0x04
	.zero		1


	//   ....[44]....
        /*03c8*/ 	.word	0x00001a20
        /*03cc*/ 	.word	0x000000ff
        /*03d0*/ 	.word	0x00000030
        /*03d4*/ 	.short	0x010a
        /*03d6*/ 	.byte	0x08
	.zero		1


	//   ....[45]....
        /*03d8*/ 	.word	0x00001aa0
        /*03dc*/ 	.word	0x000000ff
        /*03e0*/ 	.word	0x00000030
        /*03e4*/ 	.short	0x010a
        /*03e6*/ 	.byte	0x11
	.zero		1


	//   ....[46]....
        /*03e8*/ 	.word	0x00001bf0
        /*03ec*/ 	.word	0x000000ff
        /*03f0*/ 	.word	0x00000030
        /*03f4*/ 	.short	0x010a
        /*03f6*/ 	.byte	0x08
	.zero		1


	//   ....[47]....
        /*03f8*/ 	.word	0x00001d30
        /*03fc*/ 	.word	0x00000002
        /*0400*/ 	.word	0x000000b0
        /*0404*/ 	.short	0x010a
        /*0406*/ 	.byte	0xff
	.zero		1


	//   ....[48]....
        /*0408*/ 	.word	0x00001df0
        /*040c*/ 	.word	0x00000002
        /*0410*/ 	.word	0x00000000
        /*0414*/ 	.short	0x0101
        /*0416*/ 	.byte	0xff
	.zero		1


	//   ....[49]....
        /*0418*/ 	.word	0x00002350
        /*041c*/ 	.word	0x000000ff
        /*0420*/ 	.word	0x00000000
        /*0424*/ 	.short	0x010a
        /*0426*/ 	.byte	0x05
	.zero		1


	//   ....[50]....
        /*0428*/ 	.word	0x000023e0
        /*042c*/ 	.word	0x000000ff
        /*0430*/ 	.word	0x00000000
        /*0434*/ 	.short	0x010a
        /*0436*/ 	.byte	0x05
	.zero		1


	//   ....[51]....
        /*0438*/ 	.word	0x00002470
        /*043c*/ 	.word	0x000000ff
        /*0440*/ 	.word	0x00000000
        /*0444*/ 	.short	0x010a
        /*0446*/ 	.byte	0x05
	.zero		1


	//   ....[52]....
        /*0448*/ 	.word	0x00002500
        /*044c*/ 	.word	0x000000ff
        /*0450*/ 	.word	0x00000000
        /*0454*/ 	.short	0x010a
        /*0456*/ 	.byte	0x05
	.zero		1


	//   ....[53]....
        /*0458*/ 	.word	0x00002590
        /*045c*/ 	.word	0x000000ff
        /*0460*/ 	.word	0x00000000
        /*0464*/ 	.short	0x010a
        /*0466*/ 	.byte	0x05
	.zero		1


	//   ....[54]....
        /*0468*/ 	.word	0x00002630
        /*046c*/ 	.word	0x00000000
        /*0470*/ 	.word	0x00000000
        /*0474*/ 	.short	0x010a
        /*0476*/ 	.byte	0xff
	.zero		1


	//   ....[55]....
        /*0478*/ 	.word	0x00002750
        /*047c*/ 	.word	0x00000000
        /*0480*/ 	.word	0x00000110
        /*0484*/ 	.short	0x010a
        /*0486*/ 	.byte	0xff
	.zero		1


	//   ....[56]....
        /*0488*/ 	.word	0x000027c0
        /*048c*/ 	.word	0x00000000
        /*0490*/ 	.word	0x00000000
        /*0494*/ 	.short	0x0101
        /*0496*/ 	.byte	0xff
	.zero		1


	//   ....[57]....
        /*0498*/ 	.word	0x000027e0
        /*049c*/ 	.word	0x000000ff
        /*04a0*/ 	.word	0x000000c0
        /*04a4*/ 	.short	0x010a
        /*04a6*/ 	.byte	0x05
	.zero		1


	//   ....[58]....
        /*04a8*/ 	.word	0x00002900
        /*04ac*/ 	.word	0x00000000
        /*04b0*/ 	.word	0x000000b0
        /*04b4*/ 	.short	0x010a
        /*04b6*/ 	.byte	0xff
	.zero		1


	//   ....[59]....
        /*04b8*/ 	.word	0x00002a00
        /*04bc*/ 	.word	0x00000000
        /*04c0*/ 	.word	0x00000000
        /*04c4*/ 	.short	0x0101
        /*04c6*/ 	.byte	0xff
	.zero		1


	//   ....[60]....
        /*04c8*/ 	.word	0x00002a90
        /*04cc*/ 	.word	0x000000ff
        /*04d0*/ 	.word	0x000000c0
        /*04d4*/ 	.short	0x0106
        /*04d6*/ 	.byte	0x05
	.zero		1


	//   ....[61]....
        /*04d8*/ 	.word	0x00002ab0
        /*04dc*/ 	.word	0x000000ff
        /*04e0*/ 	.word	0x000000c0
        /*04e4*/ 	.short	0x010a
        /*04e6*/ 	.byte	0x05
	.zero		1


	//   ....[62]....
        /*04e8*/ 	.word	0x00002b40
        /*04ec*/ 	.word	0x000000ff
        /*04f0*/ 	.word	0x000000c0
        /*04f4*/ 	.short	0x0106
        /*04f6*/ 	.byte	0x04
	.zero		1


	//   ....[63]....
        /*04f8*/ 	.word	0x00002b80
        /*04fc*/ 	.word	0x00000000
        /*0500*/ 	.word	0x000000c0
        /*0504*/ 	.short	0x010a
        /*0506*/ 	.byte	0xff
	.zero		1


	//   ....[64]....
        /*0508*/ 	.word	0x00003080
        /*050c*/ 	.word	0x00000000
        /*0510*/ 	.word	0x000000b0
        /*0514*/ 	.short	0x010a
        /*0516*/ 	.byte	0xff
	.zero		1


	//   ....[65]....
        /*0518*/ 	.word	0x00003180
        /*051c*/ 	.word	0x00000003
        /*0520*/ 	.word	0x00000000
        /*0524*/ 	.short	0x0101
        /*0526*/ 	.byte	0xff
	.zero		1


	//   ....[66]....
        /*0528*/ 	.word	0x00003190
        /*052c*/ 	.word	0x000000ff
        /*0530*/ 	.word	0x00000000
        /*0534*/ 	.short	0x010a
        /*0536*/ 	.byte	0x04
	.zero		1


	//   ....[67]....
        /*0538*/ 	.word	0x00003210
        /*053c*/ 	.word	0x000000ff
        /*0540*/ 	.word	0x000000f0
        /*0544*/ 	.short	0x010a
        /*0546*/ 	.byte	0x08
	.zero		1


	//   ....[68]....
        /*0548*/ 	.word	0x000032f0
        /*054c*/ 	.word	0x000000ff
        /*0550*/ 	.word	0x00000000
        /*0554*/ 	.short	0x010a
        /*0556*/ 	.byte	0x07
	.zero		1


	//   ....[69]....
        /*0558*/ 	.word	0x00003430
        /*055c*/ 	.word	0x000000ff
        /*0560*/ 	.word	0x00000000
        /*0564*/ 	.short	0x010a
        /*0566*/ 	.byte	0x04
	.zero		1


	//   ....[70]....
        /*0568*/ 	.word	0x00003620
        /*056c*/ 	.word	0x000000ff
        /*0570*/ 	.word	0x00000000
        /*0574*/ 	.short	0x010a
        /*0576*/ 	.byte	0x05
	.zero		1


	//   ....[71]....
        /*0578*/ 	.word	0x000036b0
        /*057c*/ 	.word	0x000000ff
        /*0580*/ 	.word	0x00000000
        /*0584*/ 	.short	0x010a
        /*0586*/ 	.byte	0x05
	.zero		1


	//   ....[72]....
        /*0588*/ 	.word	0x00003740
        /*058c*/ 	.word	0x000000ff
        /*0590*/ 	.word	0x00000000
        /*0594*/ 	.short	0x010a
        /*0596*/ 	.byte	0x05
	.zero		1


	//   ....[73]....
        /*0598*/ 	.word	0x000037d0
        /*059c*/ 	.word	0x000000ff
        /*05a0*/ 	.word	0x00000000
        /*05a4*/ 	.short	0x010a
        /*05a6*/ 	.byte	0x07
	.zero		1


	//   ....[74]....
        /*05a8*/ 	.word	0x00003c50
        /*05ac*/ 	.word	0x00000000
        /*05b0*/ 	.word	0x000000b0
        /*05b4*/ 	.short	0x010a
        /*05b6*/ 	.byte	0xff
	.zero		1


	//   ....[75]....
        /*05b8*/ 	.word	0x00003d10
        /*05bc*/ 	.word	0x00000000
        /*05c0*/ 	.word	0x00000000
        /*05c4*/ 	.short	0x0101
        /*05c6*/ 	.byte	0xff
	.zero		1


	//   ....[76]....
        /*05c8*/ 	.word	0x00004030
        /*05cc*/ 	.word	0x000000ff
        /*05d0*/ 	.word	0x000000a8
        /*05d4*/ 	.short	0x010a
        /*05d6*/ 	.byte	0x07
	.zero		1


	//   ....[77]....
        /*05d8*/ 	.word	0x00004220
        /*05dc*/ 	.word	0x000000ff
        /*05e0*/ 	.word	0x00000080
        /*05e4*/ 	.short	0x010a
        /*05e6*/ 	.byte	0x07
	.zero		1


	//   ....[78]....
        /*05e8*/ 	.word	0x00004390
        /*05ec*/ 	.word	0x000000ff
        /*05f0*/ 	.word	0x00000060
        /*05f4*/ 	.short	0x010b
        /*05f6*/ 	.byte	0x07
	.zero		1


	//   ....[79]....
        /*05f8*/ 	.word	0x000043a0
        /*05fc*/ 	.word	0x000000ff
        /*0600*/ 	.word	0x00000000
        /*0604*/ 	.short	0x0101
        /*0606*/ 	.byte	0x08
	.zero		1


	//   ....[80]....
        /*0608*/ 	.word	0x000043b0
        /*060c*/ 	.word	0x000000ff
        /*0610*/ 	.word	0x00000088
        /*0614*/ 	.short	0x010a
        /*0616*/ 	.byte	0x07
	.zero		1


	//   ....[81]....
        /*0618*/ 	.word	0x00004500
        /*061c*/ 	.word	0x000000ff
        /*0620*/ 	.word	0x00000068
        /*0624*/ 	.short	0x010b
        /*0626*/ 	.byte	0x07
	.zero		1


	//   ....[82]....
        /*0628*/ 	.word	0x00004510
        /*062c*/ 	.word	0x000000ff
        /*0630*/ 	.word	0x00000000
        /*0634*/ 	.short	0x0101
        /*0636*/ 	.byte	0x08
	.zero		1


	//   ....[83]....
        /*0638*/ 	.word	0x00004520
        /*063c*/ 	.word	0x000000ff
        /*0640*/ 	.word	0x00000090
        /*0644*/ 	.short	0x010a
        /*0646*/ 	.byte	0x07
	.zero		1


	//   ....[84]....
        /*0648*/ 	.word	0x000046a0
        /*064c*/ 	.word	0x000000ff
        /*0650*/ 	.word	0x00000070
        /*0654*/ 	.short	0x010b
        /*0656*/ 	.byte	0x07
	.zero		1


	//   ....[85]....
        /*0658*/ 	.word	0x000046e0
        /*065c*/ 	.word	0x000000ff
        /*0660*/ 	.word	0x00000000
        /*0664*/ 	.short	0x0101
        /*0666*/ 	.byte	0x08
	.zero		1


	//   ....[86]....
        /*0668*/ 	.word	0x00004720
        /*066c*/ 	.word	0x000000ff
        /*0670*/ 	.word	0x00000098
        /*0674*/ 	.short	0x010a
        /*0676*/ 	.byte	0x07
	.zero		1


	//   ....[87]....
        /*0678*/ 	.word	0x00004960
        /*067c*/ 	.word	0x000000ff
        /*0680*/ 	.word	0x00000078
        /*0684*/ 	.short	0x010b
        /*0686*/ 	.byte	0x07
	.zero		1


	//   ....[88]....
        /*0688*/ 	.word	0x00004980
        /*068c*/ 	.word	0x000000ff
        /*0690*/ 	.word	0x00000000
        /*0694*/ 	.short	0x0101
        /*0696*/ 	.byte	0x0d
	.zero		1


	//   ....[89]....
        /*0698*/ 	.word	0x000049b0
        /*069c*/ 	.word	0x000000ff
        /*06a0*/ 	.word	0x00000080
        /*06a4*/ 	.short	0x010a
        /*06a6*/ 	.byte	0x07
	.zero		1


	//   ....[90]....
        /*06a8*/ 	.word	0x000049d0
        /*06ac*/ 	.word	0x000000ff
        /*06b0*/ 	.word	0x00000088
        /*06b4*/ 	.short	0x010a
        /*06b6*/ 	.byte	0x07
	.zero		1


	//   ....[91]....
        /*06b8*/ 	.word	0x000049f0
        /*06bc*/ 	.word	0x000000ff
        /*06c0*/ 	.word	0x00000090
        /*06c4*/ 	.short	0x010a
        /*06c6*/ 	.byte	0x07
	.zero		1


	//   ....[92]....
        /*06c8*/ 	.word	0x00004a30
        /*06cc*/ 	.word	0x00000000
        /*06d0*/ 	.word	0x00000098
        /*06d4*/ 	.short	0x010a
        /*06d6*/ 	.byte	0xff
	.zero		1


	//   ....[93]....
        /*06d8*/ 	.word	0x00004d90
        /*06dc*/ 	.word	0x00000000
        /*06e0*/ 	.word	0x000000b0
        /*06e4*/ 	.short	0x010a
        /*06e6*/ 	.byte	0xff
	.zero		1


	//   ....[94]....
        /*06e8*/ 	.word	0x00004ea0
        /*06ec*/ 	.word	0x00000000
        /*06f0*/ 	.word	0x00000000
        /*06f4*/ 	.short	0x0101
        /*06f6*/ 	.byte	0xff
	.zero		1


	//   ....[95]....
        /*06f8*/ 	.word	0x00005920
        /*06fc*/ 	.word	0x000000ff
        /*0700*/ 	.word	0x00000060
        /*0704*/ 	.short	0x010a
        /*0706*/ 	.byte	0x30
	.zero		1


	//   ....[96]....
        /*0708*/ 	.word	0x00005960
        /*070c*/ 	.word	0x00000040
        /*0710*/ 	.word	0x000000d0
        /*0714*/ 	.short	0x010a
        /*0716*/ 	.byte	0xff
	.zero		1


	//   ....[97]....
        /*0718*/ 	.word	0x00005ad0
        /*071c*/ 	.word	0x000000ff
        /*0720*/ 	.word	0x00000060
        /*0724*/ 	.short	0x010a
        /*0726*/ 	.byte	0x30
	.zero		1


	//   ....[98]....
        /*0728*/ 	.word	0x00005bd0
        /*072c*/ 	.word	0x00000040
        /*0730*/ 	.word	0x000000d0
        /*0734*/ 	.short	0x010a
        /*0736*/ 	.byte	0xff
	.zero		1


	//   ....[99]....
        /*0738*/ 	.word	0x000066d0
        /*073c*/ 	.word	0x00000000
        /*0740*/ 	.word	0x00000000
        /*0744*/ 	.short	0x0101
        /*0746*/ 	.byte	0xff
	.zero		1


	//   ....[100]....
        /*0748*/ 	.word	0x000066e0
        /*074c*/ 	.word	0x00000002
        /*0750*/ 	.word	0x00000060
        /*0754*/ 	.short	0x010a
        /*0756*/ 	.byte	0xff
	.zero		1


	//   ....[101]....
        /*0758*/ 	.word	0x000067b0
        /*075c*/ 	.word	0x00000002
        /*0760*/ 	.word	0x00000060
        /*0764*/ 	.short	0x010a
        /*0766*/ 	.byte	0xff
	.zero		1


	//   ....[102]....
        /*0768*/ 	.word	0x00007330
        /*076c*/ 	.word	0x0000004a
        /*0770*/ 	.word	0x00000000
        /*0774*/ 	.short	0x0101
        /*0776*/ 	.byte	0xff
	.zero		1


	//   ....[103]....
        /*0778*/ 	.word	0x00007350
        /*077c*/ 	.word	0x00000000
        /*0780*/ 	.word	0x00000060
        /*0784*/ 	.short	0x010a
        /*0786*/ 	.byte	0xff
	.zero		1


	//   ....[104]....
        /*0788*/ 	.word	0x00007410
        /*078c*/ 	.word	0x00000000
        /*0790*/ 	.word	0x00000060
        /*0794*/ 	.short	0x010a
        /*0796*/ 	.byte	0xff
	.zero		1


	//   ....[105]....
        /*0798*/ 	.word	0x00007f90
        /*079c*/ 	.word	0x0000004a
        /*07a0*/ 	.word	0x00000000
        /*07a4*/ 	.short	0x0101
        /*07a6*/ 	.byte	0xff
	.zero		1


	//   ....[106]....
        /*07a8*/ 	.word	0x00007fb0
        /*07ac*/ 	.word	0x00000002
        /*07b0*/ 	.word	0x00000060
        /*07b4*/ 	.short	0x010a
        /*07b6*/ 	.byte	0xff
	.zero		1


	//   ....[107]....
        /*07b8*/ 	.word	0x00008070
        /*07bc*/ 	.word	0x00000002
        /*07c0*/ 	.word	0x00000060
        /*07c4*/ 	.short	0x010a
        /*07c6*/ 	.byte	0xff
	.zero		1


	//   ....[108]....
        /*07c8*/ 	.word	0x00008490
        /*07cc*/ 	.word	0x000000ff
        /*07d0*/ 	.word	0x00000000
        /*07d4*/ 	.short	0x0101
        /*07d6*/ 	.byte	0x05
	.zero		1


	//   ....[109]....
        /*07d8*/ 	.word	0x00008c50
        /*07dc*/ 	.word	0x00000000
        /*07e0*/ 	.word	0x00000000
        /*07e4*/ 	.short	0x0101
        /*07e6*/ 	.byte	0xff
	.zero		1


	//   ....[110]....
        /*07e8*/ 	.word	0x00008ec0
        /*07ec*/ 	.word	0x000000ff
        /*07f0*/ 	.word	0x00000000
        /*07f4*/ 	.short	0x0101
        /*07f6*/ 	.byte	0x04
	.zero		1


	//   ....[111]....
        /*07f8*/ 	.word	0x00008ee0
        /*07fc*/ 	.word	0x00000002
        /*0800*/ 	.word	0x00000120
        /*0804*/ 	.short	0x010a
        /*0806*/ 	.byte	0xff
	.zero		1


	//   ....[112]....
        /*0808*/ 	.word	0x00008f40
        /*080c*/ 	.word	0x00000002
        /*0810*/ 	.word	0x00000030
        /*0814*/ 	.short	0x010a
        /*0816*/ 	.byte	0xff
	.zero		1


	//   ....[113]....
        /*0818*/ 	.word	0x00008fa0
        /*081c*/ 	.word	0x00000002
        /*0820*/ 	.word	0x00000030
        /*0824*/ 	.short	0x010a
        /*0826*/ 	.byte	0xff
	.zero		1


	//   ....[114]....
        /*0828*/ 	.word	0x00008ff0
        /*082c*/ 	.word	0x00000002
        /*0830*/ 	.word	0x000000b0
        /*0834*/ 	.short	0x010a
        /*0836*/ 	.byte	0xff
	.zero		1


	//   ....[115]....
        /*0838*/ 	.word	0x00009050
        /*083c*/ 	.word	0x00000000
        /*0840*/ 	.word	0x00000000
        /*0844*/ 	.short	0x010a
        /*0846*/ 	.byte	0xff
	.zero		1


	//   ....[116]....
        /*0848*/ 	.word	0x000090b0
        /*084c*/ 	.word	0x00000000
        /*0850*/ 	.word	0x00000000
        /*0854*/ 	.short	0x010a
        /*0856*/ 	.byte	0xff
	.zero		1


	//   ....[117]....
        /*0858*/ 	.word	0x00009110
        /*085c*/ 	.word	0x00000000
        /*0860*/ 	.word	0x00000000
        /*0864*/ 	.short	0x010a
        /*0866*/ 	.byte	0xff
	.zero		1


	//   ....[118]....
        /*0868*/ 	.word	0x00009170
        /*086c*/ 	.word	0x00000000
        /*0870*/ 	.word	0x00000000
        /*0874*/ 	.short	0x010a
        /*0876*/ 	.byte	0xff
	.zero		1


	//   ....[119]....
        /*0878*/ 	.word	0x000091d0
        /*087c*/ 	.word	0x00000000
        /*0880*/ 	.word	0x00000000
        /*0884*/ 	.short	0x010a
        /*0886*/ 	.byte	0xff
	.zero		1


	//   ....[120]....
        /*0888*/ 	.word	0x00009220
        /*088c*/ 	.word	0x00000000
        /*0890*/ 	.word	0x00000110
        /*0894*/ 	.short	0x010a
        /*0896*/ 	.byte	0xff
	.zero		1


	//   ....[121]....
        /*0898*/ 	.word	0x00009280
        /*089c*/ 	.word	0x00000000
        /*08a0*/ 	.word	0x000000c0
        /*08a4*/ 	.short	0x010a
        /*08a6*/ 	.byte	0xff
	.zero		1


	//   ....[122]....
        /*08a8*/ 	.word	0x000092d0
        /*08ac*/ 	.word	0x00000000
        /*08b0*/ 	.word	0x000000b0
        /*08b4*/ 	.short	0x010a
        /*08b6*/ 	.byte	0xff
	.zero		1


	//   ....[123]....
        /*08b8*/ 	.word	0x00009330
        /*08bc*/ 	.word	0x00000000
        /*08c0*/ 	.word	0x000000c0
        /*08c4*/ 	.short	0x010a
        /*08c6*/ 	.byte	0xff
	.zero		1


	//   ....[124]....
        /*08c8*/ 	.word	0x00009380
        /*08cc*/ 	.word	0x00000000
        /*08d0*/ 	.word	0x000000b0
        /*08d4*/ 	.short	0x010a
        /*08d6*/ 	.byte	0xff
	.zero		1


	//   ....[125]....
        /*08d8*/ 	.word	0x000093e0
        /*08dc*/ 	.word	0x00000002
        /*08e0*/ 	.word	0x000000f0
        /*08e4*/ 	.short	0x010a
        /*08e6*/ 	.byte	0xff
	.zero		1


	//   ....[126]....
        /*08e8*/ 	.word	0x00009440
        /*08ec*/ 	.word	0x00000000
        /*08f0*/ 	.word	0x00000000
        /*08f4*/ 	.short	0x010a
        /*08f6*/ 	.byte	0xff
	.zero		1


	//   ....[127]....
        /*08f8*/ 	.word	0x000094a0
        /*08fc*/ 	.word	0x00000000
        /*0900*/ 	.word	0x00000000
        /*0904*/ 	.short	0x010a
        /*0906*/ 	.byte	0xff
	.zero		1


	//   ....[128]....
        /*0908*/ 	.word	0x00009500
        /*090c*/ 	.word	0x00000000
        /*0910*/ 	.word	0x00000000
        /*0914*/ 	.short	0x010a
        /*0916*/ 	.byte	0xff
	.zero		1


	//   ....[129]....
        /*0918*/ 	.word	0x00009560
        /*091c*/ 	.word	0x00000000
        /*0920*/ 	.word	0x00000000
        /*0924*/ 	.short	0x010a
        /*0926*/ 	.byte	0xff
	.zero		1


	//   ....[130]....
        /*0928*/ 	.word	0x000095c0
        /*092c*/ 	.word	0x00000000
        /*0930*/ 	.word	0x00000000
        /*0934*/ 	.short	0x010a
        /*0936*/ 	.byte	0xff
	.zero		1


	//   ....[131]....
        /*0938*/ 	.word	0x00009610
        /*093c*/ 	.word	0x00000000
        /*0940*/ 	.word	0x000000b0
        /*0944*/ 	.short	0x010a
        /*0946*/ 	.byte	0xff
	.zero		1


	//   ....[132]....
        /*0948*/ 	.word	0x00009670
        /*094c*/ 	.word	0x00000000
        /*0950*/ 	.word	0x000000a8
        /*0954*/ 	.short	0x010a
        /*0956*/ 	.byte	0xff
	.zero		1


	//   ....[133]....
        /*0958*/ 	.word	0x000096d0
        /*095c*/ 	.word	0x00000000
        /*0960*/ 	.word	0x00000080
        /*0964*/ 	.short	0x010a
        /*0966*/ 	.byte	0xff
	.zero		1


	//   ....[134]....
        /*0968*/ 	.word	0x00009730
        /*096c*/ 	.word	0x00000000
        /*0970*/ 	.word	0x00000088
        /*0974*/ 	.short	0x010a
        /*0976*/ 	.byte	0xff
	.zero		1


	//   ....[135]....
        /*0978*/ 	.word	0x00009790
        /*097c*/ 	.word	0x00000000
        /*0980*/ 	.word	0x00000090
        /*0984*/ 	.short	0x010a
        /*0986*/ 	.byte	0xff
	.zero		1


	//   ....[136]....
        /*0988*/ 	.word	0x000097f0
        /*098c*/ 	.word	0x00000000
        /*0990*/ 	.word	0x00000098
        /*0994*/ 	.short	0x010a
        /*0996*/ 	.byte	0xff
	.zero		1


	//   ....[137]....
        /*0998*/ 	.word	0x00009850
        /*099c*/ 	.word	0x00000000
        /*09a0*/ 	.word	0x00000080
        /*09a4*/ 	.short	0x010a
        /*09a6*/ 	.byte	0xff
	.zero		1


	//   ....[138]....
        /*09a8*/ 	.word	0x000098b0
        /*09ac*/ 	.word	0x00000000
        /*09b0*/ 	.word	0x00000088
        /*09b4*/ 	.short	0x010a
        /*09b6*/ 	.byte	0xff
	.zero		1


	//   ....[139]....
        /*09b8*/ 	.word	0x00009910
        /*09bc*/ 	.word	0x00000000
        /*09c0*/ 	.word	0x00000090
        /*09c4*/ 	.short	0x010a
        /*09c6*/ 	.byte	0xff
	.zero		1


	//   ....[140]....
        /*09c8*/ 	.word	0x00009960
        /*09cc*/ 	.word	0x00000000
        /*09d0*/ 	.word	0x000000b0
        /*09d4*/ 	.short	0x010a
        /*09d6*/ 	.byte	0xff
	.zero		1


	//   ....[141]....
        /*09d8*/ 	.word	0x000099c0
        /*09dc*/ 	.word	0x00000000
        /*09e0*/ 	.word	0x00000060
        /*09e4*/ 	.short	0x010a
        /*09e6*/ 	.byte	0xff
	.zero		1


	//   ....[142]....
        /*09e8*/ 	.word	0x00009a10
        /*09ec*/ 	.word	0x00000040
        /*09f0*/ 	.word	0x000000d0
        /*09f4*/ 	.short	0x010a
        /*09f6*/ 	.byte	0xff
	.zero		1


	//   ....[143]....
        /*09f8*/ 	.word	0x00009a60
        /*09fc*/ 	.word	0x00000002
        /*0a00*/ 	.word	0x00000060
        /*0a04*/ 	.short	0x010a
        /*0a06*/ 	.byte	0xff
	.zero		1


	//   ....[144]....
        /*0a08*/ 	.word	0x00009ab0
        /*0a0c*/ 	.word	0x00000000
        /*0a10*/ 	.word	0x00000060
        /*0a14*/ 	.short	0x010a
        /*0a16*/ 	.byte	0xff
	.zero		1


	//   ....[145]....
        /*0a18*/ 	.word	0x00009b00
        /*0a1c*/ 	.word	0x00000002
        /*0a20*/ 	.word	0x00000060
        /*0a24*/ 	.short	0x010a
        /*0a26*/ 	.byte	0xff
	.zero		1


	//----- nvinfo : EIATTR_NUM_MBARRIERS
	.align		4
.L_47:
        /*0a28*/ 	.byte	0x03, 0x38
        /*0a2a*/ 	.short	0x0026


	//----- nvinfo : EIATTR_EXIT_INSTR_OFFSETS
	.align		4
        /*0a2c*/ 	.byte	0x04, 0x1c
        /*0a2e*/ 	.short	(.L_49 - .L_48)


	//   ....[0]....
.L_48:
        /*0a30*/ 	.word	0x00002660


	//   ....[1]....
        /*0a34*/ 	.word	0x00002b50


	//   ....[2]....
        /*0a38*/ 	.word	0x00002bb0


	//   ....[3]....
        /*0a3c*/ 	.word	0x00003a30


	//   ....[4]....
        /*0a40*/ 	.word	0x00004a60


	//   ....[5]....
        /*0a44*/ 	.word	0x00004aa0


	//   ....[6]....
        /*0a48*/ 	.word	0x00008db0


	//   ....[7]....
        /*0a4c*/ 	.word	0x00008e30


	//   ....[8]....
        /*0a50*/ 	.word	0x00008e60


	//   ....[9]....
        /*0a54*/ 	.word	0x00008ed0


	//----- nvinfo : EIATTR_MAX_THREADS
	.align		4
.L_49:
        /*0a58*/ 	.byte	0x04, 0x05
        /*0a5a*/ 	.short	(.L_51 - .L_50)
.L_50:
        /*0a5c*/ 	.word	0x00000100
        /*0a60*/ 	.word	0x00000001
        /*0a64*/ 	.word	0x00000001


	//----- nvinfo : EIATTR_CRS_STACK_SIZE
	.align		4
.L_51:
        /*0a68*/ 	.byte	0x04, 0x1e
        /*0a6a*/ 	.short	(.L_53 - .L_52)
.L_52:
        /*0a6c*/ 	.word	0x00000000


	//----- nvinfo : EIATTR_CBANK_PARAM_SIZE
	.align		4
.L_53:
        /*0a70*/ 	.byte	0x03, 0x19
        /*0a72*/ 	.short	0x0800


	//----- nvinfo : EIATTR_PARAM_CBANK
	.align		4
        /*0a74*/ 	.byte	0x04, 0x0a
        /*0a76*/ 	.short	(.L_55 - .L_54)
	.align		4
.L_54:
        /*0a78*/ 	.word	index@(.nv.constant0._ZN7cutlass13device_kernelINS_4gemm6kernel13GemmUniversalIN4cute5tupleIJiiiiEEENS1_10collective13CollectiveMmaINS1_35MainloopSm100TmaUmmaWarpSpecializedILi6ELi2ELi4ENS5_IJNS4_1CILi1EEESB_SB_EEEEENS5_IJNSA_ILi64EEENSA_ILi256EEENSA_ILi32EEEEEENS_10bfloat16_tENS5_IJlSB_lEEESI_SJ_NS4_8TiledMMAINS4_8MMA_AtomIJNS4_20SM100_MMA_F16BF16_SSISI_SI_fLi64ELi256ELNS4_4UMMA5MajorE0ELSO_0ELNSN_7ScaleInE0ELSP_0EEEEEENS4_6LayoutISC_NS5_IJNSA_ILi0EEEST_ST_EEEEENS5_IJNS4_10UnderscoreESW_SW_EEEEENS4_13SM90_TMA_LOADENS4_14ComposedLayoutINS4_7SwizzleILi2ELi4ELi3EEENS4_18smem_ptr_flag_bitsILi16EEENSS_INS5_IJNSA_ILi8EEESG_EEENS5_IJSG_SB_EEEEEEEvNS4_8identityESZ_S19_vS1A_EENS_8epilogue10collective18CollectiveEpilogueINS1C_23Sm100TmaWarpSpecializedILi4ELi2ELi32ELb1ELb0EEEJSH_NS5_IJNSS_ISE_SB_EES1H_EEESI_SJ_SI_SJ_NS1C_6fusion15FusionCallbacksIS1G_NS1J_17LinearCombinationISI_fSI_fLNS_15FloatRoundStyleE2EEESH_S1I_JEEENS4_5SM1004TMEM4LOAD26SM100_TMEM_LOAD_16dp256b8xESZ_NS10_INS11_ILi3ELi4ELi3EEES14_NSS_INS5_IJS15_SE_EEENS5_IJSE_SB_EEEEEEENS4_17SM75_U32x4_LDSM_NENS4_14SM90_TMA_STOREES1X_NS4_17SM90_U32x4_STSM_NENS4_39AutoVectorizingCopyWithAssumedAlignmentILi128EEEEEEvvEEEEvNT_6ParamsE)
        /*0a7c*/ 	.short	0x0380
        /*0a7e*/ 	.short	0x0800


	//----- nvinfo : EIATTR_SW_WAR
	.align		4
.L_55:
        /*0a80*/ 	.byte	0x04, 0x36
        /*0a82*/ 	.short	(.L_57 - .L_56)
.L_56:
        /*0a84*/ 	.word	0x00000008
.L_57:


//--------------------- .nv.callgraph             --------------------------
	.section	.nv.callgraph,"",@"SHT_CUDA_CALLGRAPH"
	.align	4
	.sectionentsize	8
	.align		4
        /*0000*/ 	.word	0x00000000
	.align		4
        /*0004*/ 	.word	0xffffffff
	.align		4
        /*0008*/ 	.word	index@(_ZN7cutlass13device_kernelINS_4gemm6kernel13GemmUniversalIN4cute5tupleIJiiiiEEENS1_10collective13CollectiveMmaINS1_35MainloopSm100TmaUmmaWarpSpecializedILi6ELi2ELi4ENS5_IJNS4_1CILi1EEESB_SB_EEEEENS5_IJNSA_ILi64EEENSA_ILi256EEENSA_ILi32EEEEEENS_10bfloat16_tENS5_IJlSB_lEEESI_SJ_NS4_8TiledMMAINS4_8MMA_AtomIJNS4_20SM100_MMA_F16BF16_SSISI_SI_fLi64ELi256ELNS4_4UMMA5MajorE0ELSO_0ELNSN_7ScaleInE0ELSP_0EEEEEENS4_6LayoutISC_NS5_IJNSA_ILi0EEEST_ST_EEEEENS5_IJNS4_10UnderscoreESW_SW_EEEEENS4_13SM90_TMA_LOADENS4_14ComposedLayoutINS4_7SwizzleILi2ELi4ELi3EEENS4_18smem_ptr_flag_bitsILi16EEENSS_INS5_IJNSA_ILi8EEESG_EEENS5_IJSG_SB_EEEEEEEvNS4_8identityESZ_S19_vS1A_EENS_8epilogue10collective18CollectiveEpilogueINS1C_23Sm100TmaWarpSpecializedILi4ELi2ELi32ELb1ELb0EEEJSH_NS5_IJNSS_ISE_SB_EES1H_EEESI_SJ_SI_SJ_NS1C_6fusion15FusionCallbacksIS1G_NS1J_17LinearCombinationISI_fSI_fLNS_15FloatRoundStyleE2EEESH_S1I_JEEENS4_5SM1004TMEM4LOAD26SM100_TMEM_LOAD_16dp256b8xESZ_NS10_INS11_ILi3ELi4ELi3EEES14_NSS_INS5_IJS15_SE_EEENS5_IJSE_SB_EEEEEEENS4_17SM75_U32x4_LDSM_NENS4_14SM90_TMA_STOREES1X_NS4_17SM90_U32x4_STSM_NENS4_39AutoVectorizingCopyWithAssumedAlignmentILi128EEEEEEvvEEEEvNT_6ParamsE)
	.align		4
        /*000c*/ 	.word	index@(__assertfail)
	.align		4
        /*0010*/ 	.word	0x00000000
	.align		4
        /*0014*/ 	.word	0xfffffffe
	.align		4
        /*0018*/ 	.word	0x00000000
	.align		4
        /*001c*/ 	.word	0xfffffffd
	.align		4
        /*0020*/ 	.word	0x00000000
	.align		4
        /*0024*/ 	.word	0xfffffffc


//--------------------- .nv.constant4             --------------------------
	.section	.nv.constant4,"a",@progbits
	.align	8
	.align		8
.nv.constant4:
        /*0000*/ 	.dword	__assertfail
	.align		8
        /*0008*/ 	.dword	__unnamed_1
	.align		8
        /*0010*/ 	.dword	__unnamed_2
	.align		8
        /*0018*/ 	.dword	_ZN40_INTERNAL_62ef6716_4_k_cu_761a6213_247444cuda3std3__45__cpo5beginE
	.align		8
        /*0020*/ 	.dword	_ZN40_INTERNAL_62ef6716_4_k_cu_761a6213_247444cuda3std3__45__cpo3endE
	.align		8
        /*0028*/ 	.dword	_ZN40_INTERNAL_62ef6716_4_k_cu_761a6213_247444cuda3std3__45__cpo6cbeginE
	.align		8
        /*0030*/ 	.dword	_ZN40_INTERNAL_62ef6716_4_k_cu_761a6213_247444cuda3std3__45__cpo4cendE
	.align		8
        /*0038*/ 	.dword	_ZN40_INTERNAL_62ef6716_4_k_cu_761a6213_247444cuda3std3__442_GLOBAL__N__62ef6716_4_k_cu_761a6213_247446ignoreE
	.align		8
        /*0040*/ 	.dword	_ZN40_INTERNAL_62ef6716_4_k_cu_761a6213_247444cuda3std3__419piecewise_constructE
	.align		8
        /*0048*/ 	.dword	_ZN40_INTERNAL_62ef6716_4_k_cu_761a6213_247444cuda3std3__48in_placeE
	.align		8
        /*0050*/ 	.dword	_ZN40_INTERNAL_62ef6716_4_k_cu_761a6213_247444cuda3std6ranges3__45__cpo4swapE
	.align		8
        /*0058*/ 	.dword	_ZN40_INTERNAL_62ef6716_4_k_cu_761a6213_247444cuda3std6ranges3__45__cpo9iter_moveE
	.align		8
        /*0060*/ 	.dword	_ZN40_INTERNAL_62ef6716_4_k_cu_761a6213_247444cute7productE
	.align		8
        /*0068*/ 	.dword	_ZN40_INTERNAL_62ef6716_4_k_cu_761a6213_247444cute1_E
	.align		8
        /*0070*/ 	.dword	$str$25
	.align		8
        /*0078*/ 	.dword	$str$26
	.align		8
        /*0080*/ 	.dword	$str$27
	.align		8
        /*0088*/ 	.dword	$str$28


//--------------------- .text._ZN7cutlass13device_kernelINS_4gemm6kernel13GemmUniversalIN4cute5tupleIJiiiiEEENS1_10collective13CollectiveMmaINS1_35MainloopSm100TmaUmmaWarpSpecializedILi6ELi2ELi4ENS5_IJNS4_1CILi1EEESB_SB_EEEEENS5_IJNSA_ILi64EEENSA_ILi256EEENSA_ILi32EEEEEENS_10bfloat16_tENS5_IJlSB_lEEESI_SJ_NS4_8TiledMMAINS4_8MMA_AtomIJNS4_20SM100_MMA_F16BF16_SSISI_SI_fLi64ELi256ELNS4_4UMMA5MajorE0ELSO_0ELNSN_7ScaleInE0ELSP_0EEEEEENS4_6LayoutISC_NS5_IJNSA_ILi0EEEST_ST_EEEEENS5_IJNS4_10UnderscoreESW_SW_EEEEENS4_13SM90_TMA_LOADENS4_14ComposedLayoutINS4_7SwizzleILi2ELi4ELi3EEENS4_18smem_ptr_flag_bitsILi16EEENSS_INS5_IJNSA_ILi8EEESG_EEENS5_IJSG_SB_EEEEEEEvNS4_8identityESZ_S19_vS1A_EENS_8epilogue10collective18CollectiveEpilogueINS1C_23Sm100TmaWarpSpecializedILi4ELi2ELi32ELb1ELb0EEEJSH_NS5_IJNSS_ISE_SB_EES1H_EEESI_SJ_SI_SJ_NS1C_6fusion15FusionCallbacksIS1G_NS1J_17LinearCombinationISI_fSI_fLNS_15FloatRoundStyleE2EEESH_S1I_JEEENS4_5SM1004TMEM4LOAD26SM100_TMEM_LOAD_16dp256b8xESZ_NS10_INS11_ILi3ELi4ELi3EEES14_NSS_INS5_IJS15_SE_EEENS5_IJSE_SB_EEEEEEENS4_17SM75_U32x4_LDSM_NENS4_14SM90_TMA_STOREES1X_NS4_17SM90_U32x4_STSM_NENS4_39AutoVectorizingCopyWithAssumedAlignmentILi128EEEEEEvvEEEEvNT_6ParamsE --------------------------
	.section	.text._ZN7cutlass13device_kernelINS_4gemm6kernel13GemmUniversalIN4cute5tupleIJiiiiEEENS1_10collective13CollectiveMmaINS1_35MainloopSm100TmaUmmaWarpSpecializedILi6ELi2ELi4ENS5_IJNS4_1CILi1EEESB_SB_EEEEENS5_IJNSA_ILi64EEENSA_ILi256EEENSA_ILi32EEEEEENS_10bfloat16_tENS5_IJlSB_lEEESI_SJ_NS4_8TiledMMAINS4_8MMA_AtomIJNS4_20SM100_MMA_F16BF16_SSISI_SI_fLi64ELi256ELNS4_4UMMA5MajorE0ELSO_0ELNSN_7ScaleInE0ELSP_0EEEEEENS4_6LayoutISC_NS5_IJNSA_ILi0EEEST_ST_EEEEENS5_IJNS4_10UnderscoreESW_SW_EEEEENS4_13SM90_TMA_LOADENS4_14ComposedLayoutINS4_7SwizzleILi2ELi4ELi3EEENS4_18smem_ptr_flag_bitsILi16EEENSS_INS5_IJNSA_ILi8EEESG_EEENS5_IJSG_SB_EEEEEEEvNS4_8identityESZ_S19_vS1A_EENS_8epilogue10collective18CollectiveEpilogueINS1C_23Sm100TmaWarpSpecializedILi4ELi2ELi32ELb1ELb0EEEJSH_NS5_IJNSS_ISE_SB_EES1H_EEESI_SJ_SI_SJ_NS1C_6fusion15FusionCallbacksIS1G_NS1J_17LinearCombinationISI_fSI_fLNS_15FloatRoundStyleE2EEESH_S1I_JEEENS4_5SM1004TMEM4LOAD26SM100_TMEM_LOAD_16dp256b8xESZ_NS10_INS11_ILi3ELi4ELi3EEES14_NSS_INS5_IJS15_SE_EEENS5_IJSE_SB_EEEEEEENS4_17SM75_U32x4_LDSM_NENS4_14SM90_TMA_STOREES1X_NS4_17SM90_U32x4_STSM_NENS4_39AutoVectorizingCopyWithAssumedAlignmentILi128EEEEEEvvEEEEvNT_6ParamsE,"ax",@progbits
	.align	128
.text._ZN7cutlass13device_kernelINS_4gemm6kernel13GemmUniversalIN4cute5tupleIJiiiiEEENS1_10collective13CollectiveMmaINS1_35MainloopSm100TmaUmmaWarpSpecializedILi6ELi2ELi4ENS5_IJNS4_1CILi1EEESB_SB_EEEEENS5_IJNSA_ILi64EEENSA_ILi256EEENSA_ILi32EEEEEENS_10bfloat16_tENS5_IJlSB_lEEESI_SJ_NS4_8TiledMMAINS4_8MMA_AtomIJNS4_20SM100_MMA_F16BF16_SSISI_SI_fLi64ELi256ELNS4_4UMMA5MajorE0ELSO_0ELNSN_7ScaleInE0ELSP_0EEEEEENS4_6LayoutISC_NS5_IJNSA_ILi0EEEST_ST_EEEEENS5_IJNS4_10UnderscoreESW_SW_EEEEENS4_13SM90_TMA_LOADENS4_14ComposedLayoutINS4_7SwizzleILi2ELi4ELi3EEENS4_18smem_ptr_flag_bitsILi16EEENSS_INS5_IJNSA_ILi8EEESG_EEENS5_IJSG_SB_EEEEEEEvNS4_8identityESZ_S19_vS1A_EENS_8epilogue10collective18CollectiveEpilogueINS1C_23Sm100TmaWarpSpecializedILi4ELi2ELi32ELb1ELb0EEEJSH_NS5_IJNSS_ISE_SB_EES1H_EEESI_SJ_SI_SJ_NS1C_6fusion15FusionCallbacksIS1G_NS1J_17LinearCombinationISI_fSI_fLNS_15FloatRoundStyleE2EEESH_S1I_JEEENS4_5SM1004TMEM4LOAD26SM100_TMEM_LOAD_16dp256b8xESZ_NS10_INS11_ILi3ELi4ELi3EEES14_NSS_INS5_IJS15_SE_EEENS5_IJSE_SB_EEEEEEENS4_17SM75_U32x4_LDSM_NENS4_14SM90_TMA_STOREES1X_NS4_17SM90_U32x4_STSM_NENS4_39AutoVectorizingCopyWithAssumedAlignmentILi128EEEEEEvvEEEEvNT_6ParamsE:
        .type           _ZN7cutlass13device_kernelINS_4gemm6kernel13GemmUniversalIN4cute5tupleIJiiiiEEENS1_10collective13CollectiveMmaINS1_35MainloopSm100TmaUmmaWarpSpecializedILi6ELi2ELi4ENS5_IJNS4_1CILi1EEESB_SB_EEEEENS5_IJNSA_ILi64EEENSA_ILi256EEENSA_ILi32EEEEEENS_10bfloat16_tENS5_IJlSB_lEEESI_SJ_NS4_8TiledMMAINS4_8MMA_AtomIJNS4_20SM100_MMA_F16BF16_SSISI_SI_fLi64ELi256ELNS4_4UMMA5MajorE0ELSO_0ELNSN_7ScaleInE0ELSP_0EEEEEENS4_6LayoutISC_NS5_IJNSA_ILi0EEEST_ST_EEEEENS5_IJNS4_10UnderscoreESW_SW_EEEEENS4_13SM90_TMA_LOADENS4_14ComposedLayoutINS4_7SwizzleILi2ELi4ELi3EEENS4_18smem_ptr_flag_bitsILi16EEENSS_INS5_IJNSA_ILi8EEESG_EEENS5_IJSG_SB_EEEEEEEvNS4_8identityESZ_S19_vS1A_EENS_8epilogue10collective18CollectiveEpilogueINS1C_23Sm100TmaWarpSpecializedILi4ELi2ELi32ELb1ELb0EEEJSH_NS5_IJNSS_ISE_SB_EES1H_EEESI_SJ_SI_SJ_NS1C_6fusion15FusionCallbacksIS1G_NS1J_17LinearCombinationISI_fSI_fLNS_15FloatRoundStyleE2EEESH_S1I_JEEENS4_5SM1004TMEM4LOAD26SM100_TMEM_LOAD_16dp256b8xESZ_NS10_INS11_ILi3ELi4ELi3EEES14_NSS_INS5_IJS15_SE_EEENS5_IJSE_SB_EEEEEEENS4_17SM75_U32x4_LDSM_NENS4_14SM90_TMA_STOREES1X_NS4_17SM90_U32x4_STSM_NENS4_39AutoVectorizingCopyWithAssumedAlignmentILi128EEEEEEvvEEEEvNT_6ParamsE,@function
        .size           _ZN7cutlass13device_kernelINS_4gemm6kernel13GemmUniversalIN4cute5tupleIJiiiiEEENS1_10collective13CollectiveMmaINS1_35MainloopSm100TmaUmmaWarpSpecializedILi6ELi2ELi4ENS5_IJNS4_1CILi1EEESB_SB_EEEEENS5_IJNSA_ILi64EEENSA_ILi256EEENSA_ILi32EEEEEENS_10bfloat16_tENS5_IJlSB_lEEESI_SJ_NS4_8TiledMMAINS4_8MMA_AtomIJNS4_20SM100_MMA_F16BF16_SSISI_SI_fLi64ELi256ELNS4_4UMMA5MajorE0ELSO_0ELNSN_7ScaleInE0ELSP_0EEEEEENS4_6LayoutISC_NS5_IJNSA_ILi0EEEST_ST_EEEEENS5_IJNS4_10UnderscoreESW_SW_EEEEENS4_13SM90_TMA_LOADENS4_14ComposedLayoutINS4_7SwizzleILi2ELi4ELi3EEENS4_18smem_ptr_flag_bitsILi16EEENSS_INS5_IJNSA_ILi8EEESG_EEENS5_IJSG_SB_EEEEEEEvNS4_8identityESZ_S19_vS1A_EENS_8epilogue10collective18CollectiveEpilogueINS1C_23Sm100TmaWarpSpecializedILi4ELi2ELi32ELb1ELb0EEEJSH_NS5_IJNSS_ISE_SB_EES1H_EEESI_SJ_SI_SJ_NS1C_6fusion15FusionCallbacksIS1G_NS1J_17LinearCombinationISI_fSI_fLNS_15FloatRoundStyleE2EEESH_S1I_JEEENS4_5SM1004TMEM4LOAD26SM100_TMEM_LOAD_16dp256b8xESZ_NS10_INS11_ILi3ELi4ELi3EEES14_NSS_INS5_IJS15_SE_EEENS5_IJSE_SB_EEEEEEENS4_17SM75_U32x4_LDSM_NENS4_14SM90_TMA_STOREES1X_NS4_17SM90_U32x4_STSM_NENS4_39AutoVectorizingCopyWithAssumedAlignmentILi128EEEEEEvvEEEEvNT_6ParamsE,(.L_x_182 - _ZN7cutlass13device_kernelINS_4gemm6kernel13GemmUniversalIN4cute5tupleIJiiiiEEENS1_10collective13CollectiveMmaINS1_35MainloopSm100TmaUmmaWarpSpecializedILi6ELi2ELi4ENS5_IJNS4_1CILi1EEESB_SB_EEEEENS5_IJNSA_ILi64EEENSA_ILi256EEENSA_ILi32EEEEEENS_10bfloat16_tENS5_IJlSB_lEEESI_SJ_NS4_8TiledMMAINS4_8MMA_AtomIJNS4_20SM100_MMA_F16BF16_SSISI_SI_fLi64ELi256ELNS4_4UMMA5MajorE0ELSO_0ELNSN_7ScaleInE0ELSP_0EEEEEENS4_6LayoutISC_NS5_IJNSA_ILi0EEEST_ST_EEEEENS5_IJNS4_10UnderscoreESW_SW_EEEEENS4_13SM90_TMA_LOADENS4_14ComposedLayoutINS4_7SwizzleILi2ELi4ELi3EEENS4_18smem_ptr_flag_bitsILi16EEENSS_INS5_IJNSA_ILi8EEESG_EEENS5_IJSG_SB_EEEEEEEvNS4_8identityESZ_S19_vS1A_EENS_8epilogue10collective18CollectiveEpilogueINS1C_23Sm100TmaWarpSpecializedILi4ELi2ELi32ELb1ELb0EEEJSH_NS5_IJNSS_ISE_SB_EES1H_EEESI_SJ_SI_SJ_NS1C_6fusion15FusionCallbacksIS1G_NS1J_17LinearCombinationISI_fSI_fLNS_15FloatRoundStyleE2EEESH_S1I_JEEENS4_5SM1004TMEM4LOAD26SM100_TMEM_LOAD_16dp256b8xESZ_NS10_INS11_ILi3ELi4ELi3EEES14_NSS_INS5_IJS15_SE_EEENS5_IJSE_SB_EEEEEEENS4_17SM75_U32x4_LDSM_NENS4_14SM90_TMA_STOREES1X_NS4_17SM90_U32x4_STSM_NENS4_39AutoVectorizingCopyWithAssumedAlignmentILi128EEEEEEvvEEEEvNT_6ParamsE)
        .other          _ZN7cutlass13device_kernelINS_4gemm6kernel13GemmUniversalIN4cute5tupleIJiiiiEEENS1_10collective13CollectiveMmaINS1_35MainloopSm100TmaUmmaWarpSpecializedILi6ELi2ELi4ENS5_IJNS4_1CILi1EEESB_SB_EEEEENS5_IJNSA_ILi64EEENSA_ILi256EEENSA_ILi32EEEEEENS_10bfloat16_tENS5_IJlSB_lEEESI_SJ_NS4_8TiledMMAINS4_8MMA_AtomIJNS4_20SM100_MMA_F16BF16_SSISI_SI_fLi64ELi256ELNS4_4UMMA5MajorE0ELSO_0ELNSN_7ScaleInE0ELSP_0EEEEEENS4_6LayoutISC_NS5_IJNSA_ILi0EEEST_ST_EEEEENS5_IJNS4_10UnderscoreESW_SW_EEEEENS4_13SM90_TMA_LOADENS4_14ComposedLayoutINS4_7SwizzleILi2ELi4ELi3EEENS4_18smem_ptr_flag_bitsILi16EEENSS_INS5_IJNSA_ILi8EEESG_EEENS5_IJSG_SB_EEEEEEEvNS4_8identityESZ_S19_vS1A_EENS_8epilogue10collective18CollectiveEpilogueINS1C_23Sm100TmaWarpSpecializedILi4ELi2ELi32ELb1ELb0EEEJSH_NS5_IJNSS_ISE_SB_EES1H_EEESI_SJ_SI_SJ_NS1C_6fusion15FusionCallbacksIS1G_NS1J_17LinearCombinationISI_fSI_fLNS_15FloatRoundStyleE2EEESH_S1I_JEEENS4_5SM1004TMEM4LOAD26SM100_TMEM_LOAD_16dp256b8xESZ_NS10_INS11_ILi3ELi4ELi3EEES14_NSS_INS5_IJS15_SE_EEENS5_IJSE_SB_EEEEEEENS4_17SM75_U32x4_LDSM_NENS4_14SM90_TMA_STOREES1X_NS4_17SM90_U32x4_STSM_NENS4_39AutoVectorizingCopyWithAssumedAlignmentILi128EEEEEEvvEEEEvNT_6ParamsE,@"STO_CUDA_ENTRY STV_DEFAULT"
_ZN7cutlass13device_kernelINS_4gemm6kernel13GemmUniversalIN4cute5tupleIJiiiiEEENS1_10collective13CollectiveMmaINS1_35MainloopSm100TmaUmmaWarpSpecializedILi6ELi2ELi4ENS5_IJNS4_1CILi1EEESB_SB_EEEEENS5_IJNSA_ILi64EEENSA_ILi256EEENSA_ILi32EEEEEENS_10bfloat16_tENS5_IJlSB_lEEESI_SJ_NS4_8TiledMMAINS4_8MMA_AtomIJNS4_20SM100_MMA_F16BF16_SSISI_SI_fLi64ELi256ELNS4_4UMMA5MajorE0ELSO_0ELNSN_7ScaleInE0ELSP_0EEEEEENS4_6LayoutISC_NS5_IJNSA_ILi0EEEST_ST_EEEEENS5_IJNS4_10UnderscoreESW_SW_EEEEENS4_13SM90_TMA_LOADENS4_14ComposedLayoutINS4_7SwizzleILi2ELi4ELi3EEENS4_18smem_ptr_flag_bitsILi16EEENSS_INS5_IJNSA_ILi8EEESG_EEENS5_IJSG_SB_EEEEEEEvNS4_8identityESZ_S19_vS1A_EENS_8epilogue10collective18CollectiveEpilogueINS1C_23Sm100TmaWarpSpecializedILi4ELi2ELi32ELb1ELb0EEEJSH_NS5_IJNSS_ISE_SB_EES1H_EEESI_SJ_SI_SJ_NS1C_6fusion15FusionCallbacksIS1G_NS1J_17LinearCombinationISI_fSI_fLNS_15FloatRoundStyleE2EEESH_S1I_JEEENS4_5SM1004TMEM4LOAD26SM100_TMEM_LOAD_16dp256b8xESZ_NS10_INS11_ILi3ELi4ELi3EEES14_NSS_INS5_IJS15_SE_EEENS5_IJSE_SB_EEEEEEENS4_17SM75_U32x4_LDSM_NENS4_14SM90_TMA_STOREES1X_NS4_17SM90_U32x4_STSM_NENS4_39AutoVectorizingCopyWithAssumedAlignmentILi128EEEEEEvvEEEEvNT_6ParamsE:
[----:B------:R-:W1:Y:S01]  /*0000*/  LDC R1, c[0x0][0x37c] ;  /* 0x0000df00ff017b82 */ /* 0x000e620000000800 */
[----:B------:R-:W2:Y:S01]  /*0010*/  S2R R101, SR_TID.X ;  /* 0x0000000000657919 */ /* 0x000ea20000002100 */
[----:B------:R-:W3:Y:S01]  /*0020*/  LDCU.64 UR4, c[0x0][0x890] ;  /* 0x00011200ff0477ac */ /* 0x000ee20008000a00 */
[----:B------:R-:W-:Y:S02]  /*0030*/  PRMT R88, RZ, 0x7610, R88 ;  /* 0x00007610ff587816 */ /* 0x000fe40000000058 */
[----:B------:R-:W-:Y:S01]  /*0040*/  ELECT P5, URZ, PT ;  /* 0x0000000000ff782f */ /* 0x000fe200038a0000 */
[----:B------:R-:W4:Y:S01]  /*0050*/  LDCU.64 UR46, c[0x0][0x358] ;  /* 0x00006b00ff2e77ac */ /* 0x000f220008000a00 */
[----:B---3--:R-:W-:-:S04]  /*0060*/  UISETP.NE.U32.AND UP0, UPT, UR4, URZ, UPT ;  /* 0x000000ff0400728c */ /* 0x008fc8000bf05070 */
[----:B------:R-:W-:Y:S01]  /*0070*/  UISETP.NE.AND.EX UP0, UPT, UR5, URZ, UPT, UP0 ;  /* 0x000000ff0500728c */ /* 0x000fe2000bf05300 */
[----:B--2---:R-:W-:-:S05]  /*0080*/  SHF.R.U32.HI R93, RZ, 0x5, R101 ;  /* 0x00000005ff5d7819 */ /* 0x004fca0000011665 */
[----:B------:R-:W2:Y:S02]  /*0090*/  SHFL.IDX PT, R0, R93, RZ, 0x1f ;  /* 0x00001fff5d007589 */ /* 0x000ea400000e0000 */
[----:B--2---:R-:W-:Y:S01]  /*00a0*/  R2UR UR8, R0 ;  /* 0x00000000000872ca */ /* 0x004fe200000e0000 */
[----:B-1--4-:R-:W-:-:S14]  /*00b0*/  BRA.U UP0, `(.L_x_0) ;  /* 0x00000001002c7547 */ /* 0x012fdc000b800000 */
[----:B------:R-:W1:Y:S02]  /*00c0*/  LDCU.64 UR6, c[0x0][0x888] ;  /* 0x00011100ff0677ac */ /* 0x000e640008000a00 */
[----:B-1----:R-:W-:-:S04]  /*00d0*/  UISETP.NE.U32.AND UP0, UPT, UR6, URZ, UPT ;  /* 0x000000ff0600728c */ /* 0x002fc8000bf05070 */
[----:B------:R-:W-:-:S09]  /*00e0*/  UISETP.NE.AND.EX UP0, UPT, UR7, URZ, UPT, UP0 ;  /* 0x000000ff0700728c */ /* 0x000fd2000bf05300 */
[----:B------:R-:W-:Y:S05]  /*00f0*/  BRA.U !UP0, `(.L_x_1) ;  /* 0x0000000108107547 */ /* 0x000fea000b800000 */
[----:B------:R-:W1:Y:S02]  /*0100*/  LDC.64 R2, c[0x0][0x888] ;  /* 0x00022200ff027b82 */ /* 0x000e640000000a00 */
[----:B-1----:R1:W5:Y:S01]  /*0110*/  LDG.E R49, desc[UR46][R2.64] ;  /* 0x0000002e02317981 */ /* 0x002362000c1e1900 */
[----:B------:R-:W-:Y:S01]  /*0120*/  HFMA2 R88, -RZ, RZ, 0, 5.9604644775390625e-08 ;  /* 0x00000001ff587431 */ /* 0x000fe200000001ff */
[----:B------:R-:W-:Y:S05]  /*0130*/  BRA `(.L_x_0) ;  /* 0x00000000000c7947 */ /* 0x000fea0003800000 */
.L_x_1:
[----:B------:R-:W1:Y:S01]  /*0140*/  LDCU UR6, c[0x0][0x880] ;  /* 0x00011000ff0677ac */ /* 0x000e620008000800 */
[----:B------:R-:W-:Y:S01]  /*0150*/  HFMA2 R88, -RZ, RZ, 0, 5.9604644775390625e-08 ;  /* 0x00000001ff587431 */ /* 0x000fe200000001ff */
[----:B-1----:R-:W-:-:S07]  /*0160*/  MOV R49, UR6 ;  /* 0x0000000600317c02 */ /* 0x002fce0008000f00 */
.L_x_0:
[----:B------:R-:W2:Y:S02]  /*0170*/  LDCU.64 UR6, c[0x0][0x8b0] ;  /* 0x00011600ff0677ac */ /* 0x000ea40008000a00 */
[----:B--2---:R-:W-:-:S04]  /*0180*/  UISETP.NE.U32.AND UP0, UPT, UR6, URZ, UPT ;  /* 0x000000ff0600728c */ /* 0x004fc8000bf05070 */
[----:B------:R-:W-:-:S09]  /*0190*/  UISETP.NE.AND.EX UP0, UPT, UR7, URZ, UPT, UP0 ;  /* 0x000000ff0700728c */ /* 0x000fd2000bf05300 */
[----:B------:R-:W-:Y:S05]  /*01a0*/  BRA.U UP0, `(.L_x_2) ;  /* 0x0000000100247547 */ /* 0x000fea000b800000 */
[----:B------:R-:W2:Y:S02]  /*01b0*/  LDCU.64 UR6, c[0x0][0x8a8] ;  /* 0x00011500ff0677ac */ /* 0x000ea40008000a00 */
[----:B--2---:R-:W-:-:S04]  /*01c0*/  UISETP.NE.U32.AND UP0, UPT, UR6, URZ, UPT ;  /* 0x000000ff0600728c */ /* 0x004fc8000bf05070 */
[----:B------:R-:W-:-:S09]  /*01d0*/  UISETP.NE.AND.EX UP0, UPT, UR7, URZ, UPT, UP0 ;  /* 0x000000ff0700728c */ /* 0x000fd2000bf05300 */
[----:B------:R-:W-:Y:S05]  /*01e0*/  BRA.U !UP0, `(.L_x_3) ;  /* 0x00000001080c7547 */ /* 0x000fea000b800000 */
[----:B-1----:R-:W1:Y:S02]  /*01f0*/  LDC.64 R2, c[0x0][0x8a8] ;  /* 0x00022a00ff027b82 */ /* 0x002e640000000a00 */
[----:B-1----:R2:W5:Y:S01]  /*0200*/  LDG.E R47, desc[UR46][R2.64] ;  /* 0x0000002e022f7981 */ /* 0x002562000c1e1900 */
[----:B------:R-:W-:Y:S05]  /*0210*/  BRA `(.L_x_2) ;  /* 0x0000000000087947 */ /* 0x000fea0003800000 */
.L_x_3:
[----:B------:R-:W2:Y:S02]  /*0220*/  LDCU UR6, c[0x0][0x8a0] ;  /* 0x00011400ff0677ac */ /* 0x000ea40008000800 */
[----:B--2---:R-:W-:Y:S02]  /*0230*/  MOV R47, UR6 ;  /* 0x00000006002f7c02 */ /* 0x004fe40008000f00 */
.L_x_2:
[----:B------:R-:W-:Y:S01]  /*0240*/  IMAD.U32 R0, RZ, RZ, UR8 ;  /* 0x00000008ff007e24 */ /* 0x000fe2000f8e00ff */
[----:B------:R-:W-:Y:S04]  /*0250*/  BSSY.RECONVERGENT B0, `(.L_x_4) ;  /* 0x000000c000007945 */ /* 0x000fe80003800200 */
[C---:B------:R-:W-:Y:S02]  /*0260*/  ISETP.NE.OR P1, PT, R0.reuse, 0x1, !P5 ;  /* 0x000000010000780c */ /* 0x040fe40006f25670 */
[----:B------:R-:W-:-:S11]  /*0270*/  ISETP.NE.OR P0, PT, R0, 0x3, !P5 ;  /* 0x000000030000780c */ /* 0x000fd60006f05670 */
[----:B------:R-:W-:Y:S05]  /*0280*/  @P1 BRA `(.L_x_5) ;  /* 0x0000000000201947 */ /* 0x000fea0003800000 */
[----:B------:R-:W3:Y:S02]  /*0290*/  LDCU.64 UR6, c[0x0][0x348] ;  /* 0x00006900ff0677ac */ /* 0x000ee40008000a00 */
[----:B---3--:R-:W-:Y:S02]  /*02a0*/  UIADD3 UR10, UP1, UPT, UR6, 0x80, URZ ;  /* 0x00000080060a7890 */ /* 0x008fe4000ff3e0ff */
[----:B------:R-:W-:Y:S02]  /*02b0*/  UIADD3 UR6, UP0, UPT, UR6, 0x180, URZ ;  /* 0x0000018006067890 */ /* 0x000fe4000ff1e0ff */
[----:B------:R-:W-:Y:S02]  /*02c0*/  UIADD3.X UR11, UPT, UPT, URZ, UR7, URZ, UP1, !UPT ;  /* 0x00000007ff0b7290 */ /* 0x000fe40008ffe4ff */
[----:B------:R-:W-:-:S07]  /*02d0*/  UIADD3.X UR7, UPT, UPT, URZ, UR7, URZ, UP0, !UPT ;  /* 0x00000007ff077290 */ /* 0x000fce00087fe4ff */
[----:B------:R3:W-:Y:S02]  /*02e0*/  UTMACCTL.PF [UR10] ;  /* 0x000000000a0079b9 */ /* 0x0007e40008040000 */
[----:B------:R3:W-:Y:S02]  /*02f0*/  UTMACCTL.PF [UR6] ;  /* 0x00000000060079b9 */ /* 0x0007e40008040000 */
[----:B---3--:R-:W-:Y:S01]  /*0300*/  NOP ;  /* 0x0000000000007918 */ /* 0x008fe20000000000 */
.L_x_5:
[----:B------:R-:W-:Y:S05]  /*0310*/  BSYNC.RECONVERGENT B0 ;  /* 0x0000000000007941 */ /* 0x000fea0003800200 */
.L_x_4:
[----:B------:R-:W-:Y:S04]  /*0320*/  BSSY.RECONVERGENT B0, `(.L_x_6) ;  /* 0x000000a000007945 */ /* 0x000fe80003800200 */
        /* <DEDUP_REMOVED lines=9> */
.L_x_7:
[----:B------:R-:W-:Y:S05]  /*03c0*/  BSYNC.RECONVERGENT B0 ;  /* 0x0000000000007941 */ /* 0x000fea0003800200 */
.L_x_6:
[----:B------:R-:W3:Y:S01]  /*03d0*/  LDCU.64 UR6, c[0x0][0x888] ;  /* 0x00011100ff0677ac */ /* 0x000ee20008000a00 */
[----:B------:R-:W-:Y:S02]  /*03e0*/  UISETP.EQ.U32.AND UP1, UPT, UR4, URZ, UPT ;  /* 0x000000ff0400728c */ /* 0x000fe4000bf22070 */
[----:B------:R-:W-:Y:S02]  /*03f0*/  UPLOP3.LUT UP2, UPT, UPT, UPT, UPT, 0x80, 0x8 ;  /* 0x000000000008789c */ /* 0x000fe40003f4f070 */
[----:B---3--:R-:W-:-:S04]  /*0400*/  UISETP.NE.U32.AND UP0, UPT, UR6, URZ, UPT ;  /* 0x000000ff0600728c */ /* 0x008fc8000bf05070 */
[----:B------:R-:W-:-:S04]  /*0410*/  UISETP.NE.AND.EX UP0, UPT, UR7, URZ, UPT, UP0 ;  /* 0x000000ff0700728c */ /* 0x000fc8000bf05300 */
[----:B------:R-:W-:-:S04]  /*0420*/  UISETP.EQ.OR.EX UP3, UPT, UR5, URZ, !UP0, UP1 ;  /* 0x000000ff0500728c */ /* 0x000fc8000c762710 */
[----:B------:R-:W-:-:S05]  /*0430*/  UP2UR UR50, UPR, URZ, 0x8 ;  /* 0x00000008ff327883 */ /* 0x000fca0008000000 */
[----:B------:R-:W-:Y:S07]  /*0440*/  BRA.U !UP3, `(.L_x_8) ;  /* 0x000000010b207547 */ /* 0x000fee000b800000 */
[----:B------:R-:W-:Y:S01]  /*0450*/  UISETP.NE.U32.AND UP2, UPT, UR4, URZ, UPT ;  /* 0x000000ff0400728c */ /* 0x000fe2000bf45070 */
[----:B-----5:R-:W-:Y:S01]  /*0460*/  FSETP.NEU.AND P0, PT, R49, RZ, PT ;  /* 0x000000ff3100720b */ /* 0x020fe20003f0d000 */
[----:B------:R-:W-:Y:S02]  /*0470*/  USEL UR4, URZ, 0xffffffff, UP0 ;  /* 0xffffffffff047887 */ /* 0x000fe40008000000 */
[----:B------:R-:W-:-:S10]  /*0480*/  UISETP.NE.AND.EX UP2, UPT, UR5, URZ, UPT, UP2 ;  /* 0x000000ff0500728c */ /* 0x000fd4000bf45320 */
[----:B------:R-:W-:Y:S01]  /*0490*/  VOTEU.ANY UP1, P0 ;  /* 0x0000000000ff7886 */ /* 0x000fe20000020100 */
[----:B------:R-:W-:-:S04]  /*04a0*/  @!UP2 USEL UR4, URZ, 0xffffffff, UP1 ;  /* 0xffffffffff04a887 */ /* 0x000fc80008800000 */
[----:B------:R-:W-:-:S04]  /*04b0*/  ULOP3.LUT UR4, UR4, 0x1, URZ, 0xc0, !UPT ;  /* 0x0000000104047892 */ /* 0x000fc8000f8ec0ff */
[----:B------:R-:W-:-:S11]  /*04c0*/  UISETP.NE.U32.AND UP2, UPT, UR4, 0x1, UPT ;  /* 0x000000010400788c */ /* 0x000fd6000bf45070 */
.L_x_8:
[----:B-12---:R-:W1:Y:S01]  /*04d0*/  SHFL.IDX PT, R2, R93, RZ, 0x1f ;  /* 0x00001fff5d027589 */ /* 0x006e6200000e0000 */
[----:B------:R-:W-:-:S04]  /*04e0*/  UISETP.NE.AND UP1, UPT, UR8, 0x2, UPT ;  /* 0x000000020800788c */ /* 0x000fc8000bf25270 */
[----:B------:R-:W-:Y:S01]  /*04f0*/  USEL UR6, URZ, 0x1, UP1 ;  /* 0x00000001ff067887 */ /* 0x000fe20008800000 */
[----:B-1----:R-:W-:-:S13]  /*0500*/  ISETP.NE.AND P0, PT, R2, RZ, PT ;  /* 0x000000ff0200720c */ /* 0x002fda0003f05270 */
[----:B------:R-:W-:Y:S05]  /*0510*/  @P0 BRA `(.L_x_9) ;  /* 0x0000000000580947 */ /* 0x000fea0003800000 */
[----:B------:R-:W1:Y:S01]  /*0520*/  S2UR UR5, SR_CgaCtaId ;  /* 0x00000000000579c3 */ /* 0x000e620000008800 */
[----:B------:R-:W-:Y:S01]  /*0530*/  UMOV UR7, 0x400 ;  /* 0x0000040000077882 */ /* 0x000fe20000000000 */
[----:B------:R-:W-:Y:S01]  /*0540*/  UMOV UR4, 0x1 ;  /* 0x0000000100047882 */ /* 0x000fe20000000000 */
[----:B------:R-:W-:Y:S01]  /*0550*/  ELECT P0, URZ, PT ;  /* 0x0000000000ff782f */ /* 0x000fe20003800000 */
[----:B------:R-:W-:-:S04]  /*0560*/  UIADD3 UR10, UPT, UPT, -UR4, 0x100000, URZ ;  /* 0x00100000040a7890 */ /* 0x000fc8000fffe1ff */
[----:B------:R-:W-:Y:S02]  /*0570*/  USHF.L.U32 UR11, UR10, 0xb, URZ ;  /* 0x0000000b0a0b7899 */ /* 0x000fe400080006ff */
[----:B------:R-:W-:Y:S02]  /*0580*/  USHF.L.U32 UR10, UR10, 0x1, URZ ;  /* 0x000000010a0a7899 */ /* 0x000fe400080006ff */
[----:B-1----:R-:W-:Y:S01]  /*0590*/  ULEA UR5, UR5, UR7, 0x18 ;  /* 0x0000000705057291 */ /* 0x002fe2000f8ec0ff */
[----:B------:R-:W1:Y:S11]  /*05a0*/  FENCE.VIEW.ASYNC.S ;  /* 0x00000000000073c6 */ /* 0x000e760000000000 */
[----:B-1----:R1:W2:Y:S01]  /*05b0*/  SYNCS.EXCH.64 URZ, [UR5], UR10 ;  /* 0x0000000a05ff75b2 */ /* 0x0022a20008000100 */
[----:B------:R1:W3:Y:S01]  /*05c0*/  SYNCS.EXCH.64 URZ, [UR5+0x30], UR10 ;  /* 0x0000300a05ff75b2 */ /* 0x0002e20008000100 */
[----:B------:R1:W4:Y:S01]  /*05d0*/  SYNCS.EXCH.64 URZ, [UR5+0x8], UR10 ;  /* 0x0000080a05ff75b2 */ /* 0x0003220008000100 */
[----:B------:R1:W1:Y:S01]  /*05e0*/  SYNCS.EXCH.64 URZ, [UR5+0x38], UR10 ;  /* 0x0000380a05ff75b2 */ /* 0x0002620008000100 */
        /* <DEDUP_REMOVED lines=8> */
[----:B------:R-:W-:Y:S01]  /*0670*/  NOP ;  /* 0x0000000000007918 */ /* 0x000fe20000000000 */
.L_x_9:
[----:B------:R-:W2:Y:S01]  /*0680*/  SHFL.IDX PT, R2, R93, RZ, 0x1f ;  /* 0x00001fff5d027589 */ /* 0x000ea200000e0000 */
[----:B------:R-:W-:Y:S01]  /*0690*/  NOP ;  /* 0x0000000000007918 */ /* 0x000fe20000000000 */
[----:B--2---:R-:W-:-:S13]  /*06a0*/  ISETP.NE.AND P0, PT, R2, 0x1, PT ;  /* 0x000000010200780c */ /* 0x004fda0003f05270 */
[----:B------:R-:W-:Y:S05]  /*06b0*/  @P0 BRA `(.L_x_10) ;  /* 0x0000000000580947 */ /* 0x000fea0003800000 */
[----:B------:R-:W2:Y:S01]  /*06c0*/  S2UR UR7, SR_CgaCtaId ;  /* 0x00000000000779c3 */ /* 0x000ea20000008800 */
[----:B------:R-:W-:Y:S01]  /*06d0*/  UMOV UR9, 0x400 ;  /* 0x0000040000097882 */ /* 0x000fe20000000000 */
[----:B-1----:R-:W-:Y:S01]  /*06e0*/  UMOV UR5, 0x20 ;  /* 0x0000002000057882 */ /* 0x002fe20000000000 */
[----:B------:R-:W-:Y:S01]  /*06f0*/  UMOV UR4, 0x80 ;  /* 0x0000008000047882 */ /* 0x000fe20000000000 */
[----:B------:R-:W-:-:S04]  /*0700*/  UIADD3 UR10, UPT, UPT, -UR5, 0x100000, URZ ;  /* 0x00100000050a7890 */ /* 0x000fc8000fffe1ff */
[----:B------:R-:W-:Y:S02]  /*0710*/  USHF.L.U32 UR11, UR10, 0xb, URZ ;  /* 0x0000000b0a0b7899 */ /* 0x000fe400080006ff */
[----:B------:R-:W-:Y:S02]  /*0720*/  USHF.L.U32 UR10, UR10, 0x1, URZ ;  /* 0x000000010a0a7899 */ /* 0x000fe400080006ff */
[----:B------:R-:W-:-:S04]  /*0730*/  UIADD3 UR4, UPT, UPT, -UR4, 0x100000, URZ ;  /* 0x0010000004047890 */ /* 0x000fc8000fffe1ff */
[----:B------:R-:W-:Y:S02]  /*0740*/  USHF.L.U32 UR5, UR4, 0xb, URZ ;  /* 0x0000000b04057899 */ /* 0x000fe400080006ff */
[----:B------:R-:W-:Y:S01]  /*0750*/  USHF.L.U32 UR4, UR4, 0x1, URZ ;  /* 0x0000000104047899 */ /* 0x000fe200080006ff */
[----:B------:R-:W-:Y:S01]  /*0760*/  ELECT P0, URZ, PT ;  /* 0x0000000000ff782f */ /* 0x000fe20003800000 */
[----:B--2---:R-:W-:Y:S01]  /*0770*/  ULEA UR7, UR7, UR9, 0x18 ;  /* 0x0000000907077291 */ /* 0x004fe2000f8ec0ff */
[----:B------:R-:W1:Y:S11]  /*0780*/  FENCE.VIEW.ASYNC.S ;  /* 0x00000000000073c6 */ /* 0x000e760000000000 */
[----:B-1----:R2:W1:Y:S01]  /*0790*/  SYNCS.EXCH.64 URZ, [UR7+0x60], UR10 ;  /* 0x0000600a07ff75b2 */ /* 0x0024620008000100 */
[----:B------:R2:W1:Y:S01]  /*07a0*/  SYNCS.EXCH.64 URZ, [UR7+0x80], UR4 ;  /* 0x0000800407ff75b2 */ /* 0x0004620008000100 */
[----:B------:R2:W1:Y:S01]  /*07b0*/  SYNCS.EXCH.64 URZ, [UR7+0x68], UR10 ;  /* 0x0000680a07ff75b2 */ /* 0x0004620008000100 */
[----:B------:R2:W1:Y:S01]  /*07c0*/  SYNCS.EXCH.64 URZ, [UR7+0x88], UR4 ;  /* 0x0000880407ff75b2 */ /* 0x0004620008000100 */
[----:B------:R2:W1:Y:S01]  /*07d0*/  SYNCS.EXCH.64 URZ, [UR7+0x70], UR10 ;  /* 0x0000700a07ff75b2 */ /* 0x0004620008000100 */
[----:B------:R2:W1:Y:S01]  /*07e0*/  SYNCS.EXCH.64 URZ, [UR7+0x90], UR4 ;  /* 0x0000900407ff75b2 */ /* 0x0004620008000100 */
[----:B------:R2:W1:Y:S01]  /*07f0*/  SYNCS.EXCH.64 URZ, [UR7+0x78], UR10 ;  /* 0x0000780a07ff75b2 */ /* 0x0004620008000100 */
[----:B------:R2:W1:Y:S02]  /*0800*/  SYNCS.EXCH.64 URZ, [UR7+0x98], UR4 ;  /* 0x0000980407ff75b2 */ /* 0x0004640008000100 */
[----:B--2---:R-:W-:Y:S01]  /*0810*/  NOP ;  /* 0x0000000000007918 */ /* 0x004fe20000000000 */
.L_x_10:
[----:B------:R-:W2:Y:S01]  /*0820*/  SHFL.IDX PT, R2, R93, RZ, 0x1f ;  /* 0x00001fff5d027589 */ /* 0x000ea200000e0000 */
[----:B------:R-:W-:Y:S01]  /*0830*/  NOP ;  /* 0x0000000000007918 */ /* 0x000fe20000000000 */
[----:B--2---:R-:W-:-:S13]  /*0840*/  ISETP.NE.AND P0, PT, R2, 0x3, PT ;  /* 0x000000030200780c */ /* 0x004fda0003f05270 */
[----:B------:R-:W-:Y:S05]  /*0850*/  @P0 BRA `(.L_x_11) ;  /* 0x0000000000300947 */ /* 0x000fea0003800000 */
[----:B-1----:R-:W1:Y:S01]  /*0860*/  S2UR UR5, SR_CgaCtaId ;  /* 0x00000000000579c3 */ /* 0x002e620000008800 */
        /* <DEDUP_REMOVED lines=8> */
[----:B-1----:R2:W1:Y:S01]  /*08f0*/  SYNCS.EXCH.64 URZ, [UR5+0xa0], UR10 ;  /* 0x0000a00a05ff75b2 */ /* 0x0024620008000100 */
[----:B------:R2:W1:Y:S02]  /*0900*/  SYNCS.EXCH.64 URZ, [UR5+0xa8], UR10 ;  /* 0x0000a80a05ff75b2 */ /* 0x0004640008000100 */
[----:B--2---:R-:W-:Y:S01]  /*0910*/  NOP ;  /* 0x0000000000007918 */ /* 0x004fe20000000000 */
.L_x_11:
[----:B------:R-:W2:Y:S01]  /*0920*/  SHFL.IDX PT, R2, R93, RZ, 0x1f ;  /* 0x00001fff5d027589 */ /* 0x000ea200000e0000 */
[----:B------:R-:W-:Y:S01]  /*0930*/  NOP ;  /* 0x0000000000007918 */ /* 0x000fe20000000000 */
[----:B--2---:R-:W-:-:S13]  /*0940*/  ISETP.NE.AND P0, PT, R2, 0x4, PT ;  /* 0x000000040200780c */ /* 0x004fda0003f05270 */
[----:B------:R-:W-:Y:S05]  /*0950*/  @P0 BRA `(.L_x_12) ;  /* 0x00000000004c0947 */ /* 0x000fea0003800000 */
[----:B-1----:R-:W1:Y:S01]  /*0960*/  S2UR UR5, SR_CgaCtaId ;  /* 0x00000000000579c3 */ /* 0x002e620000008800 */
[----:B------:R-:W-:Y:S01]  /*0970*/  UMOV UR9, 0x100 ;  /* 0x0000010000097882 */ /* 0x000fe20000000000 */
[----:B------:R-:W-:Y:S01]  /*0980*/  UMOV UR7, 0x400 ;  /* 0x0000040000077882 */ /* 0x000fe20000000000 */
[----:B------:R-:W-:Y:S01]  /*0990*/  USEL UR9, UR9, 0xe0, UP2 ;  /* 0x000000e009097887 */ /* 0x000fe20009000000 */
[----:B------:R-:W-:Y:S01]  /*09a0*/  UMOV UR4, 0x1 ;  /* 0x0000000100047882 */ /* 0x000fe20000000000 */
[----:B------:R-:W-:Y:S01]  /*09b0*/  ELECT P0, URZ, PT ;  /* 0x0000000000ff782f */ /* 0x000fe20003800000 */
[----:B------:R-:W-:-:S04]  /*09c0*/  UIADD3 UR10, UPT, UPT, -UR4, 0x100000, URZ ;  /* 0x00100000040a7890 */ /* 0x000fc8000fffe1ff */
[----:B------:R-:W-:Y:S02]  /*09d0*/  USHF.L.U32 UR11, UR10, 0xb, URZ ;  /* 0x0000000b0a0b7899 */ /* 0x000fe400080006ff */
[----:B------:R-:W-:Y:S02]  /*09e0*/  USHF.L.U32 UR10, UR10, 0x1, URZ ;  /* 0x000000010a0a7899 */ /* 0x000fe400080006ff */
[----:B------:R-:W-:-:S04]  /*09f0*/  UIADD3 UR12, UPT, UPT, -UR9, 0x100000, URZ ;  /* 0x00100000090c7890 */ /* 0x000fc8000fffe1ff */
[----:B------:R-:W-:Y:S02]  /*0a00*/  USHF.L.U32 UR13, UR12, 0xb, URZ ;  /* 0x0000000b0c0d7899 */ /* 0x000fe400080006ff */
[----:B------:R-:W-:Y:S02]  /*0a10*/  USHF.L.U32 UR12, UR12, 0x1, URZ ;  /* 0x000000010c0c7899 */ /* 0x000fe400080006ff */
[----:B-1----:R-:W-:Y:S01]  /*0a20*/  ULEA UR5, UR5, UR7, 0x18 ;  /* 0x0000000705057291 */ /* 0x002fe2000f8ec0ff */
[----:B------:R-:W1:Y:S11]  /*0a30*/  FENCE.VIEW.ASYNC.S ;  /* 0x00000000000073c6 */ /* 0x000e760000000000 */
[----:B-1----:R2:W1:Y:S01]  /*0a40*/  SYNCS.EXCH.64 URZ, [UR5+0xb0], UR10 ;  /* 0x0000b00a05ff75b2 */ /* 0x0024620008000100 */
[----:B------:R2:W1:Y:S01]  /*0a50*/  SYNCS.EXCH.64 URZ, [UR5+0xc0], UR12 ;  /* 0x0000c00c05ff75b2 */ /* 0x0004620008000100 */
[----:B------:R2:W1:Y:S01]  /*0a60*/  SYNCS.EXCH.64 URZ, [UR5+0xb8], UR10 ;  /* 0x0000b80a05ff75b2 */ /* 0x0004620008000100 */
[----:B------:R2:W1:Y:S02]  /*0a70*/  SYNCS.EXCH.64 URZ, [UR5+0xc8], UR12 ;  /* 0x0000c80c05ff75b2 */ /* 0x0004640008000100 */
[----:B--2---:R-:W-:Y:S01]  /*0a80*/  NOP ;  /* 0x0000000000007918 */ /* 0x004fe20000000000 */
.L_x_12:
        /* <DEDUP_REMOVED lines=26> */
.L_x_13:
        /* <DEDUP_REMOVED lines=18> */
.L_x_14:
[----:B-1----:R-:W1:Y:S01]  /*0d50*/  S2UR UR5, SR_CTAID.X ;  /* 0x00000000000579c3 */ /* 0x002e620000002500 */
[----:B------:R-:W-:-:S05]  /*0d60*/  CS2R.32 R87, SR_CgaSize ;  /* 0x0000000000577805 */ /* 0x000fca0000008a00 */
[----:B------:R-:W-:-:S05]  /*0d70*/  IMAD R87, R87, -0xa0, RZ ;  /* 0xffffff6057577824 */ /* 0x000fca00078e02ff */
[----:B------:R-:W-:-:S14]  /*0d80*/  R2UR UR9, R87 ;  /* 0x00000000570972ca */ /* 0x000fdc00000e0000 */
[----:B------:R-:W2:Y:S01]  /*0d90*/  LDCU UR9, c[0x0][UR9+0x2b0] ;  /* 0x00005600090977ac */ /* 0x000ea20008000800 */
[----:B------:R-:W-:Y:S01]  /*0da0*/  NOP ;  /* 0x0000000000007918 */ /* 0x000fe20000000000 */
[----:B------:R-:W-:-:S05]  /*0db0*/  CS2R.32 R87, SR_CgaSize ;  /* 0x0000000000577805 */ /* 0x000fca0000008a00 */
[----:B------:R-:W-:-:S05]  /*0dc0*/  IMAD R87, R87, -0xa0, RZ ;  /* 0xffffff6057577824 */ /* 0x000fca00078e02ff */
[----:B------:R-:W-:-:S14]  /*0dd0*/  R2UR UR7, R87 ;  /* 0x00000000570772ca */ /* 0x000fdc00000e0000 */
[----:B------:R-:W3:Y:S01]  /*0de0*/  LDCU UR7, c[0x0][UR7+0x2b4] ;  /* 0x00005680070777ac */ /* 0x000ee20008000800 */
[----:B------:R-:W4:Y:S08]  /*0df0*/  S2UR UR4, SR_CTAID.Y ;  /* 0x00000000000479c3 */ /* 0x000f300000002600 */
[----:B------:R-:W3:Y:S01]  /*0e00*/  LDC R10, c[0x0][0xb24] ;  /* 0x0002c900ff0a7b82 */ /* 0x000ee20000000800 */
[----:B-1----:R-:W-:-:S02]  /*0e10*/  I2FP.F32.U32 R87, UR5 ;  /* 0x0000000500577c45 */ /* 0x002fc40008201000 */
[----:B------:R-:W-:-:S05]  /*0e20*/  CS2R.32 R3, SR_CgaSize ;  /* 0x0000000000037805 */ /* 0x000fca0000008a00 */
[----:B------:R-:W-:-:S06]  /*0e30*/  IMAD R3, R3, -0xa0, RZ ;  /* 0xffffff6003037824 */ /* 0x000fcc00078e02ff */
[----:B------:R-:W1:Y:S01]  /*0e40*/  LDC R3, c[0x0][R3+0x2a0] ;  /* 0x0000a80003037b82 */ /* 0x000e620000000800 */
[----:B------:R-:W-:Y:S01]  /*0e50*/  MOV R15, UR5 ;  /* 0x00000005000f7c02 */ /* 0x000fe20008000f00 */
[----:B--2---:R-:W-:Y:S01]  /*0e60*/  FMUL R87, R87, UR9 ;  /* 0x0000000957577c20 */ /* 0x004fe20008400000 */
[----:B----4-:R-:W-:Y:S02]  /*0e70*/  I2FP.F32.U32 R86, UR4 ;  /* 0x0000000400567c45 */ /* 0x010fe40008201000 */
[----:B------:R-:W-:-:S05]  /*0e80*/  CS2R.32 R2, SR_CgaSize ;  /* 0x0000000000027805 */ /* 0x000fca0000008a00 */
[----:B------:R-:W-:-:S06]  /*0e90*/  IMAD R2, R2, -0xa0, RZ ;  /* 0xffffff6002027824 */ /* 0x000fcc00078e02ff */
[----:B------:R-:W2:Y:S01]  /*0ea0*/  LDC R2, c[0x0][R2+0x2a4] ;  /* 0x0000a90002027b82 */ /* 0x000ea20000000800 */
[----:B------:R-:W-:Y:S01]  /*0eb0*/  MOV R14, UR4 ;  /* 0x00000004000e7c02 */ /* 0x000fe20008000f00 */
[----:B------:R-:W4:Y:S01]  /*0ec0*/  F2I.U32.TRUNC.NTZ R87, R87 ;  /* 0x0000005700577305 */ /* 0x000f22000020f000 */
[----:B---3--:R-:W-:-:S05]  /*0ed0*/  FMUL R86, R86, UR7 ;  /* 0x0000000756567c20 */ /* 0x008fca0008400000 */
[----:B------:R-:W-:Y:S01]  /*0ee0*/  BAR.SYNC.DEFER_BLOCKING 0x0 ;  /* 0x0000000000007b1d */ /* 0x000fe20000010000 */
[----:B------:R-:W-:-:S05]  /*0ef0*/  ISETP.GE.AND P0, PT, R10, 0x1, PT ;  /* 0x000000010a00780c */ /* 0x000fca0003f06270 */
[----:B------:R-:W3:Y:S02]  /*0f00*/  F2I.U32.TRUNC.NTZ R86, R86 ;  /* 0x0000005600567305 */ /* 0x000ee4000020f000 */
[----:B------:R-:W2:Y:S01]  /*0f10*/  S2UR UR36, SR_CTAID.Z ;  /* 0x00000000002479c3 */ /* 0x000ea20000002700 */
[----:B----4-:R-:W-:-:S05]  /*0f20*/  IADD3 R87, PT, PT, -R87, RZ, RZ ;  /* 0x000000ff57577210 */ /* 0x010fca0007ffe1ff */
[----:B-1----:R-:W-:Y:S01]  /*0f30*/  IMAD R87, R3, R87, UR5 ;  /* 0x0000000503577e24 */ /* 0x002fe2000f8e0257 */
[----:B---3--:R-:W-:-:S05]  /*0f40*/  IADD3 R86, PT, PT, -R86, RZ, RZ ;  /* 0x000000ff56567210 */ /* 0x008fca0007ffe1ff */
[----:B--2---:R-:W-:Y:S01]  /*0f50*/  IMAD R86, R2, R86, UR4 ;  /* 0x0000000402567e24 */ /* 0x004fe2000f8e0256 */
[----:B------:R-:W-:Y:S06]  /*0f60*/  @!P0 BRA `(.L_x_15) ;  /* 0x0000000000b88947 */ /* 0x000fec0003800000 */
[----:B------:R-:W1:Y:S01]  /*0f70*/  LDC.64 R4, c[0x0][0xb18] ;  /* 0x0002c600ff047b82 */ /* 0x000e620000000a00 */
[----:B------:R-:W-:-:S07]  /*0f80*/  ISETP.NE.AND P0, PT, R10, 0x1, PT ;  /* 0x000000010a00780c */ /* 0x000fce0003f05270 */
[----:B------:R-:W2:Y:S08]  /*0f90*/  LDC R9, c[0x0][0xb0c] ;  /* 0x0002c300ff097b82 */ /* 0x000eb00000000800 */
[----:B------:R-:W3:Y:S08]  /*0fa0*/  LDC R12, c[0x0][0x370] ;  /* 0x0000dc00ff0c7b82 */ /* 0x000ef00000000800 */
[----:B------:R-:W4:Y:S01]  /*0fb0*/  LDC R11, c[0x0][0x374] ;  /* 0x0000dd00ff0b7b82 */ /* 0x000f220000000800 */
[----:B-1----:R-:W-:-:S07]  /*0fc0*/  ISETP.NE.AND P1, PT, R4, 0x1, PT ;  /* 0x000000010400780c */ /* 0x002fce0003f25270 */
[----:B------:R-:W3:Y:S01]  /*0fd0*/  LDC.64 R6, c[0x0][0xb10] ;  /* 0x0002c400ff067b82 */ /* 0x000ee20000000a00 */
[----:B--2---:R-:W-:-:S07]  /*0fe0*/  ISETP.NE.AND P2, PT, R9, 0x1, PT ;  /* 0x000000010900780c */ /* 0x004fce0003f45270 */
[----:B------:R-:W1:Y:S08]  /*0ff0*/  LDC R8, c[0x0][0xb20] ;  /* 0x0002c800ff087b82 */ /* 0x000e700000000800 */
[----:B------:R-:W2:Y:S01]  /*1000*/  LDC.64 R2, c[0x0][0xb28] ;  /* 0x0002ca00ff027b82 */ /* 0x000ea20000000a00 */
[----:B----4-:R-:W-:-:S04]  /*1010*/  IMAD.HI.U32 R13, R11, R5, RZ ;  /* 0x000000050b0d7227 */ /* 0x010fc800078e00ff */
[----:B------:R-:W-:-:S04]  /*1020*/  IMAD.HI.U32 R5, R14, R5, RZ ;  /* 0x000000050e057227 */ /* 0x000fc800078e00ff */
[----:B---3--:R-:W-:-:S05]  /*1030*/  IMAD.HI.U32 R16, R12, R6, RZ ;  /* 0x000000060c107227 */ /* 0x008fca00078e00ff */
[-C--:B------:R-:W-:Y:S01]  /*1040*/  @P2 SHF.R.U32.HI R12, RZ, R7.reuse, R16 ;  /* 0x00000007ff0c2219 */ /* 0x080fe20000011610 */
[----:B------:R-:W-:Y:S01]  /*1050*/  IMAD.HI.U32 R16, R15, R6, RZ ;  /* 0x000000060f107227 */ /* 0x000fe200078e00ff */
[-C--:B-1----:R-:W-:Y:S02]  /*1060*/  @P1 SHF.R.U32.HI R11, RZ, R8.reuse, R13 ;  /* 0x00000008ff0b1219 */ /* 0x082fe4000001160d */
[----:B------:R-:W-:Y:S02]  /*1070*/  SHF.R.U32.HI R5, RZ, R8, R5 ;  /* 0x00000008ff057219 */ /* 0x000fe40000011605 */
[----:B------:R-:W-:Y:S02]  /*1080*/  SHF.R.U32.HI R16, RZ, R7, R16 ;  /* 0x00000007ff107219 */ /* 0x000fe40000011610 */
[----:B------:R-:W-:Y:S01]  /*1090*/  SEL R5, R14, R5, !P1 ;  /* 0x000000050e057207 */ /* 0x000fe20004800000 */
[----:B--2---:R-:W-:Y:S01]  /*10a0*/  IMAD.HI.U32 R13, R11, R2, RZ ;  /* 0x000000020b0d7227 */ /* 0x004fe200078e00ff */
[----:B------:R-:W-:-:S03]  /*10b0*/  SEL R16, R15, R16, !P2 ;  /* 0x000000100f107207 */ /* 0x000fc60005000000 */
[----:B------:R-:W-:Y:S01]  /*10c0*/  IMAD.HI.U32 R6, R12, R2, RZ ;  /* 0x000000020c067227 */ /* 0x000fe200078e00ff */
[----:B------:R-:W-:-:S04]  /*10d0*/  @P0 SHF.R.U32.HI R11, RZ, R3, R13 ;  /* 0x00000003ff0b0219 */ /* 0x000fc8000001160d */
[----:B------:R-:W-:Y:S01]  /*10e0*/  @P0 SHF.R.U32.HI R12, RZ, R3, R6 ;  /* 0x00000003ff0c0219 */ /* 0x000fe20000011606 */
[----:B------:R-:W-:-:S04]  /*10f0*/  IMAD R11, R11, R10, RZ ;  /* 0x0000000a0b0b7224 */ /* 0x000fc800078e02ff */
[----:B------:R-:W-:Y:S01]  /*1100*/  IMAD R6, R12, R10, RZ ;  /* 0x0000000a0c067224 */ /* 0x000fe200078e02ff */
[----:B------:R-:W-:-:S04]  /*1110*/  ISETP.GE.AND P1, PT, R5, R11, PT ;  /* 0x0000000b0500720c */ /* 0x000fc80003f26270 */
[----:B------:R-:W-:Y:S01]  /*1120*/  ISETP.GE.OR P1, PT, R16, R6, P1 ;  /* 0x000000061000720c */ /* 0x000fe20000f26670 */
[----:B------:R-:W-:-:S05]  /*1130*/  IMAD.HI.U32 R6, R5, R2, RZ ;  /* 0x0000000205067227 */ /* 0x000fca00078e00ff */
[----:B------:R-:W-:-:S04]  /*1140*/  SHF.R.U32.HI R6, RZ, R3, R6 ;  /* 0x00000003ff067219 */ /* 0x000fc80000011606 */
[----:B------:R-:W-:-:S03]  /*1150*/  SEL R6, R5, R6, !P0 ;  /* 0x0000000605067207 */ /* 0x000fc60004000000 */
[----:B------:R-:W-:Y:S01]  /*1160*/  @!P1 IMAD.HI.U32 R7, R16, R2, RZ ;  /* 0x0000000210079227 */ /* 0x000fe200078e00ff */
[----:B------:R-:W-:-:S04]  /*1170*/  IADD3 R2, PT, PT, -R6, RZ, RZ ;  /* 0x000000ff06027210 */ /* 0x000fc80007ffe1ff */
[----:B------:R-:W-:Y:S01]  /*1180*/  @!P1 SHF.R.U32.HI R3, RZ, R3, R7 ;  /* 0x00000003ff039219 */ /* 0x000fe20000011607 */
[----:B------:R-:W-:Y:S01]  /*1190*/  IMAD R2, R10, R2, R5 ;  /* 0x000000020a027224 */ /* 0x000fe200078e0205 */
[----:B------:R-:W-:Y:S02]  /*11a0*/  IADD3 R7, PT, PT, -R5, RZ, RZ ;  /* 0x000000ff05077210 */ /* 0x000fe40007ffe1ff */
[----:B------:R-:W-:-:S03]  /*11b0*/  @!P1 SEL R3, R16, R3, !P0 ;  /* 0x0000000310039207 */ /* 0x000fc60004000000 */
[----:B------:R-:W-:Y:S02]  /*11c0*/  IMAD R7, R4, R7, R14 ;  /* 0x0000000704077224 */ /* 0x000fe400078e020e */
[--C-:B------:R-:W-:Y:S02]  /*11d0*/  @!P1 IMAD.IADD R6, R6, 0x1, -R3.reuse ;  /* 0x0000000106069824 */ /* 0x100fe400078e0a03 */
[----:B------:R-:W-:Y:S01]  /*11e0*/  @!P1 IMAD R3, R2, R12, R3 ;  /* 0x0000000c02039224 */ /* 0x000fe200078e0203 */
[----:B------:R-:W-:Y:S01]  /*11f0*/  IADD3 R2, PT, PT, -R16, RZ, RZ ;  /* 0x000000ff10027210 */ /* 0x000fe20007ffe1ff */
[----:B------:R-:W-:Y:S02]  /*1200*/  @!P1 IMAD R5, R6, R10, R16 ;  /* 0x0000000a06059224 */ /* 0x000fe400078e0210 */
[----:B------:R-:W-:Y:S02]  /*1210*/  @!P1 IMAD.MOV.U32 R16, RZ, RZ, R3 ;  /* 0x000000ffff109224 */ /* 0x000fe400078e0003 */
[----:B------:R-:W-:-:S02]  /*1220*/  IMAD R2, R9, R2, R15 ;  /* 0x0000000209027224 */ /* 0x000fc400078e020f */
[----:B------:R-:W-:Y:S02]  /*1230*/  IMAD R14, R5, R4, R7 ;  /* 0x00000004050e7224 */ /* 0x000fe400078e0207 */
[----:B------:R-:W-:Y:S02]  /*1240*/  IMAD R15, R16, R9, R2 ;  /* 0x00000009100f7224 */ /* 0x000fe400078e0202 */
.L_x_15:
[----:B------:R-:W1:Y:S01]  /*1250*/  LDCU UR4, c[0x0][0xb30] ;  /* 0x00016600ff0477ac */ /* 0x000e620008000800 */
[----:B------:R-:W2:Y:S08]  /*1260*/  S2UR UR37, SR_CgaCtaId ;  /* 0x00000000002579c3 */ /* 0x000eb00000008800 */
[----:B------:R-:W3:Y:S01]  /*1270*/  LDC R40, c[0x0][0xb24] ;  /* 0x0002c900ff287b82 */ /* 0x000ee20000000800 */
[----:B-1----:R-:W-:-:S09]  /*1280*/  UISETP.NE.AND UP1, UPT, UR4, 0x1, UPT ;  /* 0x000000010400788c */ /* 0x002fd2000bf25270 */
[----:B--2---:R-:W-:Y:S05]  /*1290*/  BRA.U UP1, `(.L_x_16) ;  /* 0x0000000101407547 */ /* 0x004fea000b800000 */
[----:B------:R-:W1:Y:S08]  /*12a0*/  LDC.64 R4, c[0x0][0xb10] ;  /* 0x0002c400ff047b82 */ /* 0x000e700000000a00 */
[----:B------:R-:W2:Y:S08]  /*12b0*/  LDC.64 R2, c[0x0][0xb18] ;  /* 0x0002c600ff027b82 */ /* 0x000eb00000000a00 */
[----:B------:R-:W4:Y:S08]  /*12c0*/  LDC R6, c[0x0][0xb20] ;  /* 0x0002c800ff067b82 */ /* 0x000f300000000800 */
[----:B------:R-:W3:Y:S01]  /*12d0*/  LDC R7, c[0x0][0xb0c] ;  /* 0x0002c300ff077b82 */ /* 0x000ee20000000800 */
[----:B-1----:R-:W-:-:S05]  /*12e0*/  IMAD.HI.U32 R4, R15, R4, RZ ;  /* 0x000000040f047227 */ /* 0x002fca00078e00ff */
[----:B------:R-:W-:Y:S01]  /*12f0*/  SHF.R.U32.HI R4, RZ, R5, R4 ;  /* 0x00000005ff047219 */ /* 0x000fe20000011604 */
[----:B--2---:R-:W-:Y:S01]  /*1300*/  IMAD.HI.U32 R3, R14, R3, RZ ;  /* 0x000000030e037227 */ /* 0x004fe200078e00ff */
[----:B------:R-:W-:-:S04]  /*1310*/  ISETP.NE.AND P0, PT, R2, 0x1, PT ;  /* 0x000000010200780c */ /* 0x000fc80003f05270 */
[----:B----4-:R-:W-:-:S04]  /*1320*/  SHF.R.U32.HI R3, RZ, R6, R3 ;  /* 0x00000006ff037219 */ /* 0x010fc80000011603 */
[----:B------:R-:W-:Y:S02]  /*1330*/  SEL R3, R14, R3, !P0 ;  /* 0x000000030e037207 */ /* 0x000fe40004000000 */
[----:B---3--:R-:W-:-:S04]  /*1340*/  ISETP.NE.AND P1, PT, R7, 0x1, PT ;  /* 0x000000010700780c */ /* 0x008fc80003f25270 */
[----:B------:R-:W-:-:S05]  /*1350*/  SEL R4, R15, R4, !P1 ;  /* 0x000000040f047207 */ /* 0x000fca0004800000 */
[----:B------:R-:W-:Y:S02]  /*1360*/  IMAD.IADD R5, R3, 0x1, -R4 ;  /* 0x0000000103057824 */ /* 0x000fe400078e0a04 */
[----:B------:R-:W-:Y:S02]  /*1370*/  IMAD.IADD R3, R4, 0x1, -R3 ;  /* 0x0000000104037824 */ /* 0x000fe400078e0a03 */
[----:B------:R-:W-:Y:S02]  /*1380*/  IMAD R15, R5, R7, R15 ;  /* 0x00000007050f7224 */ /* 0x000fe400078e020f */
[----:B------:R-:W-:-:S07]  /*1390*/  IMAD R14, R3, R2, R14 ;  /* 0x00000002030e7224 */ /* 0x000fce00078e020e */
.L_x_16:
[----:B------:R-:W-:Y:S01]  /*13a0*/  BAR.SYNC.DEFER_BLOCKING 0x0 ;  /* 0x0000000000007b1d */ /* 0x000fe20000010000 */
[----:B------:R-:W-:Y:S01]  /*13b0*/  UISETP.NE.AND UP1, UPT, UR8, 0x2, UPT ;  /* 0x000000020800788c */ /* 0x000fe2000bf25270 */
[----:B------:R-:W-:Y:S02]  /*13c0*/  ISETP.NE.OR P5, PT, R0, 0x2, !P5 ;  /* 0x000000020000780c */ /* 0x000fe40006fa5670 */
[----:B------:R-:W-:-:S06]  /*13d0*/  LOP3.LUT R2, R101, 0x1f, RZ, 0xc0, !PT ;  /* 0x0000001f65027812 */ /* 0x000fcc00078ec0ff */
[----:B------:R-:W-:Y:S05]  /*13e0*/  BRA.U UP1, `(.L_x_17) ;  /* 0x0000001101a47547 */ /* 0x000fea000b800000 */
[----:B------:R-:W1:Y:S01]  /*13f0*/  LDCU UR13, c[0x0][0x38c] ;  /* 0x00007180ff0d77ac */ /* 0x000e620008000800 */
[----:B------:R-:W2:Y:S01]  /*1400*/  LDC R8, c[0x0][0x370] ;  /* 0x0000dc00ff087b82 */ /* 0x000ea20000000800 */
[----:B------:R-:W-:Y:S01]  /*1410*/  PLOP3.LUT P1, PT, PT, PT, UP2, 0x80, 0x8 ;  /* 0x000000000008781c */ /* 0x000fe20003f2f028 */
[----:B------:R-:W-:Y:S01]  /*1420*/  IMAD.MOV.U32 R17, RZ, RZ, 0x1 ;  /* 0x00000001ff117424 */ /* 0x000fe200078e00ff */
[----:B------:R-:W-:Y:S01]  /*1430*/  ISETP.EQ.OR P4, PT, R2, RZ, P5 ;  /* 0x000000ff0200720c */ /* 0x000fe20002f82670 */
[----:B------:R-:W-:Y:S01]  /*1440*/  IMAD.MOV.U32 R16, RZ, RZ, RZ ;  /* 0x000000ffff107224 */ /* 0x000fe200078e00ff */
[----:B------:R-:W-:Y:S02]  /*1450*/  PLOP3.LUT P1, PT, P1, PT, PT, 0x8, 0x80 ;  /* 0x000000000080781c */ /* 0x000fe40000f2e170 */
[----:B------:R-:W-:Y:S01]  /*1460*/  CS2R R12, SRZ ;  /* 0x00000000000c7805 */ /* 0x000fe2000001ff00 */
[----:B------:R-:W-:Y:S01]  /*1470*/  IMAD.MOV.U32 R11, RZ, RZ, 0x1 ;  /* 0x00000001ff0b7424 */ /* 0x000fe200078e00ff */
[----:B------:R-:W4:Y:S01]  /*1480*/  LDC R0, c[0x0][0x374] ;  /* 0x0000dd00ff007b82 */ /* 0x000f220000000800 */
[----:B------:R-:W2:Y:S01]  /*1490*/  LDCU.64 UR22, c[0x0][0x348] ;  /* 0x00006900ff1677ac */ /* 0x000ea20008000a00 */
[----:B------:R-:W-:Y:S01]  /*14a0*/  UMOV UR6, URZ ;  /* 0x000000ff00067c82 */ /* 0x000fe20008000000 */
[----:B-1----:R-:W-:-:S04]  /*14b0*/  UIADD3 UR5, UPT, UPT, UR13, 0x1f, URZ ;  /* 0x0000001f0d057890 */ /* 0x002fc8000fffe0ff */
[----:B------:R-:W-:-:S04]  /*14c0*/  USHF.R.S32.HI UR4, URZ, 0x1f, UR5 ;  /* 0x0000001fff047899 */ /* 0x000fc80008011405 */
[----:B------:R-:W-:-:S04]  /*14d0*/  ULEA.HI UR4, UR4, UR5, URZ, 0x5 ;  /* 0x0000000504047291 */ /* 0x000fc8000f8f28ff */
[----:B------:R-:W-:Y:S02]  /*14e0*/  USHF.R.S32.HI UR15, URZ, 0x5, UR4 ;  /* 0x00000005ff0f7899 */ /* 0x000fe40008011404 */
[----:B------:R-:W-:Y:S02]  /*14f0*/  UIADD3 UR4, UPT, UPT, UR13, -0x1, URZ ;  /* 0xffffffff0d047890 */ /* 0x000fe4000fffe0ff */
[----:B------:R-:W-:Y:S02]  /*1500*/  UISETP.LT.U32.AND UP0, UPT, UR15, 0x6, UPT ;  /* 0x000000060f00788c */ /* 0x000fe4000bf01070 */
[----:B------:R-:W-:Y:S02]  /*1510*/  UISETP.GE.U32.AND UP1, UPT, UR4, -0x3f, UPT ;  /* 0xffffffc10400788c */ /* 0x000fe4000bf26070 */
[----:B------:R-:W-:Y:S02]  /*1520*/  USEL UR14, UR15, 0x6, UP0 ;  /* 0x000000060f0e7887 */ /* 0x000fe40008000000 */
[----:B------:R-:W-:-:S02]  /*1530*/  UIADD3 UR13, UPT, UPT, UR13, 0x3e, URZ ;  /* 0x0000003e0d0d7890 */ /* 0x000fc4000fffe0ff */
[----:B------:R-:W-:Y:S02]  /*1540*/  UIADD3 UR5, UPT, UPT, UR14, -0x1, URZ ;  /* 0xffffffff0e057890 */ /* 0x000fe4000fffe0ff */
[----:B------:R-:W-:-:S03]  /*1550*/  UIADD3 UR7, UPT, UPT, UR15, -UR14, URZ ;  /* 0x8000000e0f077290 */ /* 0x000fc6000fffe0ff */
[----:B------:R-:W-:-:S04]  /*1560*/  @UP1 UIADD3 UR5, UPT, UPT, UR14, URZ, URZ ;  /* 0x000000ff0e051290 */ /* 0x000fc8000fffe0ff */
[----:B--2---:R-:W-:-:S12]  /*1570*/  UIADD3 UR5, UPT, UPT, UR5, 0x1, URZ ;  /* 0x0000000105057890 */ /* 0x004fd8000fffe0ff */
.L_x_35:
[----:B------:R-:W-:Y:S01]  /*1580*/  UISETP.NE.AND UP0, UPT, UR37, URZ, UPT ;  /* 0x000000ff2500728c */ /* 0x000fe2000bf05270 */
[----:B------:R-:W1:Y:S08]  /*1590*/  S2UR UR37, SR_CgaCtaId ;  /* 0x00000000002579c3 */ /* 0x000e700000008800 */
[----:B------:R-:W-:Y:S05]  /*15a0*/  BRA.U UP0, `(.L_x_18) ;  /* 0x0000000100347547 */ /* 0x000fea000b800000 */
[----:B------:R-:W2:Y:S01]  /*15b0*/  S2R R2, SR_CgaCtaId ;  /* 0x0000000000027919 */ /* 0x000ea20000008800 */
[----:B------:R-:W-:-:S04]  /*15c0*/  MOV R3, 0x400 ;  /* 0x0000040000037802 */ /* 0x000fc80000000f00 */
[----:B--2---:R-:W-:Y:S02]  /*15d0*/  LEA R2, R2, R3, 0x18 ;  /* 0x0000000302027211 */ /* 0x004fe400078ec0ff */
[----:B------:R-:W-:-:S03]  /*15e0*/  SHF.L.U32 R3, R11, 0x1f, RZ ;  /* 0x0000001f0b037819 */ /* 0x000fc600000006ff */
[----:B------:R-:W-:-:S04]  /*15f0*/  IMAD R2, R12, 0x8, R2 ;  /* 0x000000080c027824 */ /* 0x000fc800078e0202 */
[----:B------:R-:W2:Y:S02]  /*1600*/  SYNCS.PHASECHK.TRANS64.TRYWAIT P0, [R2+URZ+0x120], R3 ;  /* 0x00012003020075a7 */ /* 0x000ea400080011ff */
[----:B--2---:R-:W-:Y:S05]  /*1610*/  @!P0 BRA `(.L_x_19) ;  /* 0x0000007800308947 */ /* 0x004fea0003800000 */
.L_x_133:
[----:B------:R-:W-:Y:S01]  /*1620*/  VIADD R12, R12, 0x1 ;  /* 0x000000010c0c7836 */ /* 0x000fe20000000000 */
[----:B------:R2:W-:Y:S04]  /*1630*/  SYNCS.ARRIVE.TRANS64.A1T0 RZ, [R2+URZ+0x110], RZ ;  /* 0x000110ff02ff79a7 */ /* 0x0005e800081000ff */
[----:B------:R-:W-:-:S04]  /*1640*/  ISETP.NE.AND P0, PT, R12, 0x2, PT ;  /* 0x000000020c00780c */ /* 0x000fc80003f05270 */
[----:B------:R-:W-:Y:S02]  /*1650*/  SEL R12, R12, RZ, P0 ;  /* 0x000000ff0c0c7207 */ /* 0x000fe40000000000 */
[----:B--2---:R-:W-:-:S04]  /*1660*/  SEL R2, RZ, 0x1, P0 ;  /* 0x00000001ff027807 */ /* 0x004fc80000000000 */
[----:B------:R-:W-:-:S07]  /*1670*/  LOP3.LUT R11, R11, R2, RZ, 0x3c, !PT ;  /* 0x000000020b0b7212 */ /* 0x000fce00078e3cff */
.L_x_18:
[----:B------:R-:W-:Y:S01]  /*1680*/  UMOV UR4, 0x400 ;  /* 0x0000040000047882 */ /* 0x000fe20000000000 */
[----:B------:R-:W-:Y:S01]  /*1690*/  SHF.L.U32 R2, R17, 0x1f, RZ ;  /* 0x0000001f11027819 */ /* 0x000fe200000006ff */
[----:B-1----:R-:W-:Y:S01]  /*16a0*/  ULEA UR4, UR37, UR4, 0x18 ;  /* 0x0000000425047291 */ /* 0x002fe2000f8ec0ff */
[----:B------:R-:W-:Y:S01]  /*16b0*/  R2UR UR35, R15 ;  /* 0x000000000f2372ca */ /* 0x000fe200000e0000 */
[----:B------:R-:W-:Y:S01]  /*16c0*/  UISETP.GE.U32.AND UP0, UPT, UR13, 0x3f, UPT ;  /* 0x0000003f0d00788c */ /* 0x000fe2000bf06070 */
[----:B------:R-:W-:Y:S01]  /*16d0*/  R2UR UR11, R14 ;  /* 0x000000000e0b72ca */ /* 0x000fe200000e0000 */
[----:B------:R-:W-:Y:S01]  /*16e0*/  ULEA UR8, UR6, UR4, 0x3 ;  /* 0x0000000406087291 */ /* 0x000fe2000f8e18ff */
[----:B------:R-:W-:-:S08]  /*16f0*/  UMOV UR24, URZ ;  /* 0x000000ff00187c82 */ /* 0x000fd00008000000 */
[----:B------:R1:W2:Y:S01]  /*1700*/  SYNCS.PHASECHK.TRANS64.TRYWAIT P0, [UR8+0x30], R2 ;  /* 0x00003002ff0075a7 */ /* 0x0002a20008001108 */
[----:B------:R-:W-:Y:S02]  /*1710*/  USHF.L.U32 UR35, UR35, 0x6, URZ ;  /* 0x0000000623237899 */ /* 0x000fe400080006ff */
[----:B------:R-:W-:Y:S01]  /*1720*/  USHF.L.U32 UR11, UR11, 0x8, URZ ;  /* 0x000000080b0b7899 */ /* 0x000fe200080006ff */
[----:B------:R-:W-:Y:S11]  /*1730*/  BRA.U !UP0, `(.L_x_20) ;  /* 0x0000000108a87547 */ /* 0x000ff6000b800000 */
[----:B------:R-:W-:Y:S01]  /*1740*/  UMOV UR16, URZ ;  /* 0x000000ff00107c82 */ /* 0x000fe20008000000 */
[----:B------:R-:W-:-:S05]  /*1750*/  UMOV UR17, UR6 ;  /* 0x0000000600117c82 */ /* 0x000fca0008000000 */
.L_x_25:
[----:B-1----:R-:W-:Y:S01]  /*1760*/  ULEA UR33, UR17, UR4, 0x3 ;  /* 0x0000000411217291 */ /* 0x002fe2000f8e18ff */
[----:B--2---:R-:W-:Y:S01]  /*1770*/  @!P5 MOV R3, 0x5000 ;  /* 0x000050000003d802 */ /* 0x004fe20000000f00 */
[----:B--2---:R-:W-:Y:S10]  /*1780*/  @P0 BRA `(.L_x_21) ;  /* 0x00000000000c0947 */ /* 0x004ff40003800000 */
[----:B------:R-:W-:-:S04]  /*1790*/  SHF.L.U32 R4, R17, 0x1f, RZ ;  /* 0x0000001f11047819 */ /* 0x000fc800000006ff */
[----:B------:R-:W2:Y:S02]  /*17a0*/  SYNCS.PHASECHK.TRANS64.TRYWAIT P0, [UR33+0x30], R4 ;  /* 0x00003004ff0075a7 */ /* 0x000ea40008001121 */
[----:B--2---:R-:W-:Y:S05]  /*17b0*/  @!P0 BRA `(.L_x_22) ;  /* 0x0000007400dc8947 */ /* 0x004fea0003800000 */
.L_x_21:
[----:B------:R2:W-:Y:S01]  /*17c0*/  @!P5 SYNCS.ARRIVE.TRANS64 RZ, [UR33], R3 ;  /* 0x00000003ffffd9a7 */ /* 0x0005e20008000021 */
[----:B------:R-:W-:Y:S04]  /*17d0*/  BSSY.RECONVERGENT B0, `(.L_x_23) ;  /* 0x0000003000007945 */ /* 0x000fe80003800200 */
[----:B------:R-:W-:Y:S05]  /*17e0*/  @P4 BRA `(.L_x_24) ;  /* 0x0000000000044947 */ /* 0x000fea0003800000 */
[----:B------:R-:W-:Y:S05]  /*17f0*/  BPT.TRAP 0x1 ;  /* 0x000000040000795c */ /* 0x000fea0000300000 */
.L_x_24:
[----:B------:R-:W-:Y:S05]  /*1800*/  BSYNC.RECONVERGENT B0 ;  /* 0x0000000000007941 */ /* 0x000fea0003800200 */
.L_x_23:
[----:B------:R-:W-:Y:S02]  /*1810*/  UIADD3 UR6, UPT, UPT, UR17, 0x1, URZ ;  /* 0x0000000111067890 */ /* 0x000fe4000fffe0ff */
[----:B------:R-:W-:Y:S02]  /*1820*/  ULEA UR32, UR17, UR4, 0xc ;  /* 0x0000000411207291 */ /* 0x000fe4000f8e60ff */
[----:B------:R-:W-:Y:S02]  /*1830*/  UISETP.NE.AND UP0, UPT, UR6, 0x6, UPT ;  /* 0x000000060600788c */ /* 0x000fe4000bf05270 */
[----:B------:R-:W-:Y:S02]  /*1840*/  UIADD3 UR26, UP1, UPT, UR22, 0x80, URZ ;  /* 0x00000080161a7890 */ /* 0x000fe4000ff3e0ff */
[----:B------:R-:W-:Y:S02]  /*1850*/  USEL UR9, URZ, 0x1, UP0 ;  /* 0x00000001ff097887 */ /* 0x000fe40008000000 */
[----:B------:R-:W-:-:S02]  /*1860*/  USEL UR6, UR6, URZ, UP0 ;  /* 0x000000ff06067287 */ /* 0x000fc40008000000 */
[----:B------:R-:W-:Y:S02]  /*1870*/  UIADD3 UR20, UP0, UPT, UR22, 0x180, URZ ;  /* 0x0000018016147890 */ /* 0x000fe4000ff1e0ff */
[----:B------:R-:W-:Y:S01]  /*1880*/  ULEA UR8, UR6, UR4, 0x3 ;  /* 0x0000000406087291 */ /* 0x000fe2000f8e18ff */
[----:B------:R-:W-:Y:S01]  /*1890*/  LOP3.LUT R17, R17, UR9, RZ, 0x3c, !PT ;  /* 0x0000000911117c12 */ /* 0x000fe2000f8e3cff */
[----:B------:R-:W-:Y:S02]  /*18a0*/  USHF.L.U32 UR34, UR16, 0x5, URZ ;  /* 0x0000000510227899 */ /* 0x000fe400080006ff */
[----:B------:R-:W-:Y:S01]  /*18b0*/  UIADD3.X UR27, UPT, UPT, URZ, UR23, URZ, UP1, !UPT ;  /* 0x00000017ff1b7290 */ /* 0x000fe20008ffe4ff */
[----:B-1----:R-:W-:Y:S01]  /*18c0*/  SHF.L.U32 R2, R17, 0x1f, RZ ;  /* 0x0000001f11027819 */ /* 0x002fe200000006ff */
[----:B------:R-:W-:Y:S02]  /*18d0*/  UIADD3 UR32, UPT, UPT, UR32, 0x8800, URZ ;  /* 0x0000880020207890 */ /* 0x000fe4000fffe0ff */
[----:B------:R-:W-:Y:S01]  /*18e0*/  UIADD3.X UR21, UPT, UPT, URZ, UR23, URZ, UP0, !UPT ;  /* 0x00000017ff157290 */ /* 0x000fe200087fe4ff */
[----:B------:R1:W1:Y:S01]  /*18f0*/  SYNCS.PHASECHK.TRANS64.TRYWAIT P0, [UR8+0x30], R2 ;  /* 0x00003002ff0075a7 */ /* 0x0002620008001108 */
[----:B------:R-:W-:Y:S01]  /*1900*/  ULEA UR8, UR17, UR4, 0xe ;  /* 0x0000000411087291 */ /* 0x000fe2000f8e70ff */
[----:B------:R-:W-:Y:S01]  /*1910*/  UMOV UR18, 0x0 ;  /* 0x0000000000127882 */ /* 0x000fe20000000000 */
[----:B------:R-:W-:-:S02]  /*1920*/  UMOV UR19, 0x10000000 ;  /* 0x1000000000137882 */ /* 0x000fc40000000000 */
[----:B------:R-:W-:Y:S01]  /*1930*/  UIADD3 UR8, UPT, UPT, UR8, 0xe800, URZ ;  /* 0x0000e80008087890 */ /* 0x000fe2000fffe0ff */
[----:B------:R1:W-:Y:S01]  /*1940*/  UTMALDG.3D [UR32], [UR26], desc[UR18] ;  /* 0x000012201a0075b4 */ /* 0x0003e20008011000 */
[----:B------:R-:W-:Y:S01]  /*1950*/  UMOV UR12, UR36 ;  /* 0x00000024000c7c82 */ /* 0x000fe20008000000 */
[----:B------:R-:W-:Y:S01]  /*1960*/  UMOV UR9, UR33 ;  /* 0x0000002100097c82 */ /* 0x000fe20008000000 */
[----:B------:R-:W-:Y:S01]  /*1970*/  UMOV UR10, UR34 ;  /* 0x00000022000a7c82 */ /* 0x000fe20008000000 */
[----:B------:R-:W-:Y:S01]  /*1980*/  UIADD3 UR16, UPT, UPT, UR16, 0x1, URZ ;  /* 0x0000000110107890 */ /* 0x000fe2000fffe0ff */
[----:B------:R-:W-:Y:S01]  /*1990*/  UMOV UR24, UR5 ;  /* 0x0000000500187c82 */ /* 0x000fe20008000000 */
[----:B------:R-:W-:Y:S02]  /*19a0*/  UMOV UR17, UR6 ;  /* 0x0000000600117c82 */ /* 0x000fe40008000000 */
[----:B------:R1:W-:Y:S01]  /*19b0*/  UTMALDG.3D [UR8], [UR20], desc[UR18] ;  /* 0x00001208140075b4 */ /* 0x0003e20008011000 */
[----:B------:R-:W-:-:S09]  /*19c0*/  UISETP.NE.AND UP0, UPT, UR16, UR5, UPT ;  /* 0x000000051000728c */ /* 0x000fd2000bf05270 */
[----:B------:R-:W-:Y:S05]  /*19d0*/  BRA.U UP0, `(.L_x_25) ;  /* 0xfffffffd00607547 */ /* 0x000fea000b83ffff */
.L_x_20:
[----:B-1----:R-:W-:Y:S01]  /*19e0*/  ULEA UR8, UR6, UR4, 0x3 ;  /* 0x0000000406087291 */ /* 0x002fe2000f8e18ff */
[----:B------:R-:W-:Y:S01]  /*19f0*/  SHF.L.U32 R2, R17, 0x1f, RZ ;  /* 0x0000001f11027819 */ /* 0x000fe200000006ff */
[----:B------:R-:W-:Y:S01]  /*1a00*/  @!P1 SYNCS.ARRIVE.TRANS64.A1T0 RZ, [UR4+0xa8], RZ ;  /* 0x0000a8ffffff99a7 */ /* 0x000fe20008100004 */
[----:B------:R-:W-:-:S06]  /*1a10*/  UISETP.GT.AND UP0, UPT, UR15, UR14, UPT ;  /* 0x0000000e0f00728c */ /* 0x000fcc000bf04270 */
[----:B--2---:R1:W2:Y:S03]  /*1a20*/  SYNCS.PHASECHK.TRANS64.TRYWAIT P0, [UR8+0x30], R2 ;  /* 0x00003002ff0075a7 */ /* 0x0042a60008001108 */
[----:B------:R-:W-:Y:S05]  /*1a30*/  BRA.U !UP0, `(.L_x_26) ;  /* 0x0000000108ac7547 */ /* 0x000fea000b800000 */
[----:B------:R-:W-:Y:S01]  /*1a40*/  UIADD3 UR21, UPT, UPT, UR7, UR24, URZ ;  /* 0x0000001807157290 */ /* 0x000fe2000fffe0ff */
[----:B------:R-:W-:-:S11]  /*1a50*/  UMOV UR25, UR6 ;  /* 0x0000000600197c82 */ /* 0x000fd60008000000 */
.L_x_31:
[----:B-1----:R-:W-:Y:S01]  /*1a60*/  ULEA UR17, UR25, UR4, 0x3 ;  /* 0x0000000419117291 */ /* 0x002fe2000f8e18ff */
[----:B--2---:R-:W-:Y:S01]  /*1a70*/  @!P5 MOV R3, 0x5000 ;  /* 0x000050000003d802 */ /* 0x004fe20000000f00 */
[----:B--2---:R-:W-:Y:S10]  /*1a80*/  @P0 BRA `(.L_x_27) ;  /* 0x00000000000c0947 */ /* 0x004ff40003800000 */
[----:B------:R-:W-:-:S04]  /*1a90*/  SHF.L.U32 R4, R17, 0x1f, RZ ;  /* 0x0000001f11047819 */ /* 0x000fc800000006ff */
[----:B------:R-:W2:Y:S02]  /*1aa0*/  SYNCS.PHASECHK.TRANS64.TRYWAIT P0, [UR17+0x30], R4 ;  /* 0x00003004ff0075a7 */ /* 0x000ea40008001111 */
[----:B--2---:R-:W-:Y:S05]  /*1ab0*/  @!P0 BRA `(.L_x_28) ;  /* 0x0000007400348947 */ /* 0x004fea0003800000 */
.L_x_27:
[----:B------:R2:W-:Y:S01]  /*1ac0*/  @!P5 SYNCS.ARRIVE.TRANS64 RZ, [UR17], R3 ;  /* 0x00000003ffffd9a7 */ /* 0x0005e20008000011 */
[----:B------:R-:W-:Y:S04]  /*1ad0*/  BSSY.RECONVERGENT B0, `(.L_x_29) ;  /* 0x0000003000007945 */ /* 0x000fe80003800200 */
[----:B------:R-:W-:Y:S05]  /*1ae0*/  @P4 BRA `(.L_x_30) ;  /* 0x0000000000044947 */ /* 0x000fea0003800000 */
[----:B------:R-:W-:Y:S05]  /*1af0*/  BPT.TRAP 0x1 ;  /* 0x000000040000795c */ /* 0x000fea0000300000 */
.L_x_30:
[----:B------:R-:W-:Y:S05]  /*1b00*/  BSYNC.RECONVERGENT B0 ;  /* 0x0000000000007941 */ /* 0x000fea0003800200 */
.L_x_29:
        /* <DEDUP_REMOVED lines=10> */
[----:B------:R-:W-:Y:S01]  /*1bb0*/  UIADD3 UR16, UPT, UPT, UR16, 0x8800, URZ ;  /* 0x0000880010107890 */ /* 0x000fe2000fffe0ff */
[----:B-1----:R-:W-:Y:S01]  /*1bc0*/  SHF.L.U32 R2, R17, 0x1f, RZ ;  /* 0x0000001f11027819 */ /* 0x002fe200000006ff */
[----:B------:R-:W-:Y:S02]  /*1bd0*/  UIADD3.X UR31, UPT, UPT, URZ, UR23, URZ, UP1, !UPT ;  /* 0x00000017ff1f7290 */ /* 0x000fe40008ffe4ff */
[----:B------:R-:W-:Y:S01]  /*1be0*/  UIADD3.X UR29, UPT, UPT, URZ, UR23, URZ, UP0, !UPT ;  /* 0x00000017ff1d7290 */ /* 0x000fe200087fe4ff */
[----:B------:R1:W1:Y:S01]  /*1bf0*/  SYNCS.PHASECHK.TRANS64.TRYWAIT P0, [UR8+0x30], R2 ;  /* 0x00003002ff0075a7 */ /* 0x0002620008001108 */
[----:B------:R-:W-:Y:S01]  /*1c00*/  ULEA UR8, UR25, UR4, 0xe ;  /* 0x0000000419087291 */ /* 0x000fe2000f8e70ff */
[----:B------:R-:W-:Y:S01]  /*1c10*/  UMOV UR26, 0x0 ;  /* 0x00000000001a7882 */ /* 0x000fe20000000000 */
[----:B------:R-:W-:-:S02]  /*1c20*/  UMOV UR27, 0x10000000 ;  /* 0x10000000001b7882 */ /* 0x000fc40000000000 */
[----:B------:R-:W-:Y:S01]  /*1c30*/  UIADD3 UR8, UPT, UPT, UR8, 0xe800, URZ ;  /* 0x0000e80008087890 */ /* 0x000fe2000fffe0ff */
[----:B------:R-:W-:Y:S01]  /*1c40*/  UMOV UR19, UR35 ;  /* 0x0000002300137c82 */ /* 0x000fe20008000000 */
[----:B------:R-:W-:Y:S01]  /*1c50*/  UMOV UR20, UR36 ;  /* 0x0000002400147c82 */ /* 0x000fe20008000000 */
[----:B------:R-:W-:Y:S01]  /*1c60*/  UMOV UR12, UR36 ;  /* 0x00000024000c7c82 */ /* 0x000fe20008000000 */
[----:B------:R-:W-:Y:S01]  /*1c70*/  UMOV UR9, UR17 ;  /* 0x0000001100097c82 */ /* 0x000fe20008000000 */
[----:B------:R-:W-:Y:S01]  /*1c80*/  UMOV UR10, UR18 ;  /* 0x00000012000a7c82 */ /* 0x000fe20008000000 */
[----:B------:R1:W-:Y:S01]  /*1c90*/  UTMALDG.3D [UR16], [UR30], desc[UR26] ;  /* 0x00001a101e0075b4 */ /* 0x0003e20008011000 */
[----:B------:R-:W-:Y:S01]  /*1ca0*/  UIADD3 UR24, UPT, UPT, UR24, 0x1, URZ ;  /* 0x0000000118187890 */ /* 0x000fe2000fffe0ff */
[----:B------:R-:W-:-:S03]  /*1cb0*/  UMOV UR25, UR6 ;  /* 0x0000000600197c82 */ /* 0x000fc60008000000 */
[----:B------:R-:W-:Y:S01]  /*1cc0*/  UISETP.NE.AND UP0, UPT, UR24, UR21, UPT ;  /* 0x000000151800728c */ /* 0x000fe2000bf05270 */
[----:B------:R1:W-:Y:S08]  /*1cd0*/  UTMALDG.3D [UR8], [UR28], desc[UR26] ;  /* 0x00001a081c0075b4 */ /* 0x0003f00008011000 */
[----:B------:R-:W-:Y:S05]  /*1ce0*/  BRA.U UP0, `(.L_x_31) ;  /* 0xfffffffd005c7547 */ /* 0x000fea000b83ffff */
.L_x_26:
[C---:B-1----:R-:W-:Y:S01]  /*1cf0*/  LEA R2, R16.reuse, UR4, 0x3 ;  /* 0x0000000410027c11 */ /* 0x042fe2000f8e18ff */
[----:B------:R-:W-:Y:S01]  /*1d00*/  NOP ;  /* 0x0000000000007918 */ /* 0x000fe20000000000 */
[----:B--2---:R-:W-:Y:S02]  /*1d10*/  SHF.L.U32 R3, R13, 0x1f, RZ ;  /* 0x0000001f0d037819 */ /* 0x004fe400000006ff */
[----:B------:R-:W-:Y:S02]  /*1d20*/  LEA R4, R16, UR4, 0x4 ;  /* 0x0000000410047c11 */ /* 0x000fe4000f8e20ff */
[----:B------:R-:W1:Y:S02]  /*1d30*/  SYNCS.PHASECHK.TRANS64.TRYWAIT P0, [R2+URZ+0xb0], R3 ;  /* 0x0000b003020075a7 */ /* 0x000e6400080011ff */
[----:B-1----:R-:W-:Y:S05]  /*1d40*/  @!P0 BRA `(.L_x_32) ;  /* 0x0000007000a88947 */ /* 0x002fea0003800000 */
.L_x_136:
[----:B------:R-:W2:Y:S01]  /*1d50*/  LDS.128 R4, [R4+0x140] ;  /* 0x0001400004047984 */ /* 0x000ea20000000c00 */
[----:B---3--:R-:W-:Y:S01]  /*1d60*/  ISETP.GE.AND P0, PT, R40, 0x1, PT ;  /* 0x000000012800780c */ /* 0x008fe20003f06270 */
[----:B-1----:R-:W-:Y:S01]  /*1d70*/  VIADD R2, R2, 0xc0 ;  /* 0x000000c002027836 */ /* 0x002fe20000000000 */
[----:B------:R-:W-:Y:S01]  /*1d80*/  @!PT LDS RZ, [RZ] ;  /* 0x00000000fffff984 */ /* 0x000fe20000000800 */
[----:B------:R-:W-:Y:S01]  /*1d90*/  @!PT LDS RZ, [RZ] ;  /* 0x00000000fffff984 */ /* 0x000fe20000000800 */
[----:B------:R-:W-:Y:S01]  /*1da0*/  @!PT LDS RZ, [RZ] ;  /* 0x00000000fffff984 */ /* 0x000fe20000000800 */
[----:B------:R-:W-:Y:S01]  /*1db0*/  @!PT LDS RZ, [RZ] ;  /* 0x00000000fffff984 */ /* 0x000fe20000000800 */
[----:B------:R1:W-:Y:S06]  /*1dc0*/  MEMBAR.ALL.CTA ;  /* 0x0000000000007992 */ /* 0x0003ec0000008000 */
[----:B-1----:R-:W1:Y:S01]  /*1dd0*/  FENCE.VIEW.ASYNC.S ;  /* 0x00000000000073c6 */ /* 0x002e620000000000 */
[----:B------:R-:W-:-:S04]  /*1de0*/  PRMT R2, RZ, 0x654, R2 ;  /* 0x00000654ff027816 */ /* 0x000fc80000000002 */
[----:B-1----:R1:W-:Y:S01]  /*1df0*/  SYNCS.ARRIVE.TRANS64.RED.A1T0 RZ, [R2+URZ], RZ ;  /* 0x000000ff02ff79a7 */ /* 0x0023e200081004ff */
[----:B--2---:R-:W-:-:S13]  /*1e00*/  LOP3.LUT P2, RZ, R6, 0x1, RZ, 0xc0, !PT ;  /* 0x0000000106ff7812 */ /* 0x004fda000784c0ff */
[----:B------:R-:W-:Y:S01]  /*1e10*/  @P2 SHF.R.U32.HI R3, RZ, 0x10, R5 ;  /* 0x00000010ff032819 */ /* 0x000fe20000011605 */
[----:B------:R-:W-:Y:S01]  /*1e20*/  VOTEU.ANY UP0, P2 ;  /* 0x0000000000ff7886 */ /* 0x000fe20001000100 */
[----:B------:R-:W-:Y:S02]  /*1e30*/  @P2 MOV R10, R4 ;  /* 0x00000004000a2202 */ /* 0x000fe40000000f00 */
[----:B------:R-:W-:Y:S02]  /*1e40*/  @P2 R2UR.BROADCAST UR8, R3 ;  /* 0x00000000030822ca */ /* 0x000fe400008e0000 */
[----:B------:R-:W-:-:S11]  /*1e50*/  @P2 LOP3.LUT R9, R5, 0xffff, RZ, 0xc0, !PT ;  /* 0x0000ffff05092812 */ /* 0x000fd600078ec0ff */
[----:B------:R-:W-:Y:S01]  /*1e60*/  @UP0 UMOV UR36, UR8 ;  /* 0x0000000800240c82 */ /* 0x000fe20008000000 */
[----:B-1----:R-:W-:Y:S05]  /*1e70*/  @!P0 BRA `(.L_x_33) ;  /* 0x0000000000b88947 */ /* 0x002fea0003800000 */
[----:B------:R-:W4:Y:S01]  /*1e80*/  LDC.64 R4, c[0x0][0xb18] ;  /* 0x0002c600ff047b82 */ /* 0x000f220000000a00 */
[----:B------:R-:W-:-:S07]  /*1e90*/  ISETP.NE.AND P3, PT, R40, 0x1, PT ;  /* 0x000000012800780c */ /* 0x000fce0003f65270 */
[----:B------:R-:W1:Y:S08]  /*1ea0*/  LDC.64 R6, c[0x0][0xb10] ;  /* 0x0002c400ff067b82 */ /* 0x000e700000000a00 */
[----:B------:R-:W2:Y:S08]  /*1eb0*/  LDC R14, c[0x0][0xb20] ;  /* 0x0002c800ff0e7b82 */ /* 0x000eb00000000800 */
[----:B------:R-:W3:Y:S01]  /*1ec0*/  LDC R15, c[0x0][0xb0c] ;  /* 0x0002c300ff0f7b82 */ /* 0x000ee20000000800 */
[----:B----4-:R-:W-:Y:S01]  /*1ed0*/  IMAD.HI.U32 R19, R0, R5, RZ ;  /* 0x0000000500137227 */ /* 0x010fe200078e00ff */
[----:B------:R-:W-:-:S03]  /*1ee0*/  ISETP.NE.AND P0, PT, R4, 0x1, PT ;  /* 0x000000010400780c */ /* 0x000fc60003f05270 */
[----:B------:R-:W-:-:S03]  /*1ef0*/  IMAD.HI.U32 R5, R9, R5, RZ ;  /* 0x0000000509057227 */ /* 0x000fc600078e00ff */
[----:B------:R-:W4:Y:S01]  /*1f00*/  LDC.64 R2, c[0x0][0xb28] ;  /* 0x0002ca00ff027b82 */ /* 0x000f220000000a00 */
[----:B-1----:R-:W-:-:S04]  /*1f10*/  IMAD.HI.U32 R20, R8, R6, RZ ;  /* 0x0000000608147227 */ /* 0x002fc800078e00ff */
[----:B------:R-:W-:Y:S01]  /*1f20*/  IMAD.HI.U32 R21, R10, R6, RZ ;  /* 0x000000060a157227 */ /* 0x000fe200078e00ff */
[----:B------:R-:W-:Y:S02]  /*1f30*/  SHF.R.U32.HI R20, RZ, R7, R20 ;  /* 0x00000007ff147219 */ /* 0x000fe40000011614 */
[-C--:B--2---:R-:W-:Y:S02]  /*1f40*/  SHF.R.U32.HI R19, RZ, R14.reuse, R19 ;  /* 0x0000000eff137219 */ /* 0x084fe40000011613 */
[----:B------:R-:W-:Y:S02]  /*1f50*/  SHF.R.U32.HI R5, RZ, R14, R5 ;  /* 0x0000000eff057219 */ /* 0x000fe40000011605 */
[----:B------:R-:W-:Y:S02]  /*1f60*/  SEL R19, R0, R19, !P0 ;  /* 0x0000001300137207 */ /* 0x000fe40004000000 */
[----:B------:R-:W-:Y:S02]  /*1f70*/  SHF.R.U32.HI R21, RZ, R7, R21 ;  /* 0x00000007ff157219 */ /* 0x000fe40000011615 */
[----:B---3--:R-:W-:-:S02]  /*1f80*/  ISETP.NE.AND P1, PT, R15, 0x1, PT ;  /* 0x000000010f00780c */ /* 0x008fc40003f25270 */
[----:B------:R-:W-:Y:S02]  /*1f90*/  SEL R5, R9, R5, !P0 ;  /* 0x0000000509057207 */ /* 0x000fe40004000000 */
[----:B------:R-:W-:Y:S02]  /*1fa0*/  SEL R20, R8, R20, !P1 ;  /* 0x0000001408147207 */ /* 0x000fe40004800000 */
[----:B------:R-:W-:Y:S01]  /*1fb0*/  SEL R21, R10, R21, !P1 ;  /* 0x000000150a157207 */ /* 0x000fe20004800000 */
[----:B----4-:R-:W-:-:S04]  /*1fc0*/  IMAD.HI.U32 R18, R19, R2, RZ ;  /* 0x0000000213127227 */ /* 0x010fc800078e00ff */
        /* <DEDUP_REMOVED lines=10> */
[----:B------:R-:W-:-:S04]  /*2070*/  @!P0 IMAD.HI.U32 R7, R21, R2, RZ ;  /* 0x0000000215078227 */ /* 0x000fc800078e00ff */
[----:B------:R-:W-:Y:S01]  /*2080*/  IMAD.MOV R2, RZ, RZ, -R6 ;  /* 0x000000ffff027224 */ /* 0x000fe200078e0a06 */
[----:B------:R-:W-:Y:S02]  /*2090*/  @!P0 SHF.R.U32.HI R3, RZ, R3, R7 ;  /* 0x00000003ff038219 */ /* 0x000fe40000011607 */
[----:B------:R-:W-:Y:S01]  /*20a0*/  IADD3 R7, PT, PT, -R5, RZ, RZ ;  /* 0x000000ff05077210 */ /* 0x000fe20007ffe1ff */
[----:B------:R-:W-:Y:S01]  /*20b0*/  IMAD R2, R40, R2, R5 ;  /* 0x0000000228027224 */ /* 0x000fe200078e0205 */
        /* <DEDUP_REMOVED lines=10> */
.L_x_33:
[----:B------:R-:W1:Y:S02]  /*2160*/  LDCU UR8, c[0x0][0xb30] ;  /* 0x00016600ff0877ac */ /* 0x000e640008000800 */
[----:B-1----:R-:W-:-:S09]  /*2170*/  UISETP.NE.AND UP0, UPT, UR8, 0x1, UPT ;  /* 0x000000010800788c */ /* 0x002fd2000bf05270 */
[----:B------:R-:W-:Y:S05]  /*2180*/  BRA.U UP0, `(.L_x_34) ;  /* 0x0000000100407547 */ /* 0x000fea000b800000 */
[----:B------:R-:W1:Y:S08]  /*2190*/  LDC.64 R4, c[0x0][0xb10] ;  /* 0x0002c400ff047b82 */ /* 0x000e700000000a00 */
[----:B------:R-:W2:Y:S08]  /*21a0*/  LDC.64 R2, c[0x0][0xb18] ;  /* 0x0002c600ff027b82 */ /* 0x000eb00000000a00 */
[----:B------:R-:W3:Y:S08]  /*21b0*/  LDC R6, c[0x0][0xb20] ;  /* 0x0002c800ff067b82 */ /* 0x000ef00000000800 */
[----:B------:R-:W4:Y:S01]  /*21c0*/  LDC R7, c[0x0][0xb0c] ;  /* 0x0002c300ff077b82 */ /* 0x000f220000000800 */
[----:B-1----:R-:W-:-:S05]  /*21d0*/  IMAD.HI.U32 R4, R10, R4, RZ ;  /* 0x000000040a047227 */ /* 0x002fca00078e00ff */
[----:B------:R-:W-:Y:S01]  /*21e0*/  SHF.R.U32.HI R4, RZ, R5, R4 ;  /* 0x00000005ff047219 */ /* 0x000fe20000011604 */
[----:B--2---:R-:W-:Y:S01]  /*21f0*/  IMAD.HI.U32 R3, R9, R3, RZ ;  /* 0x0000000309037227 */ /* 0x004fe200078e00ff */
[----:B------:R-:W-:-:S04]  /*2200*/  ISETP.NE.AND P0, PT, R2, 0x1, PT ;  /* 0x000000010200780c */ /* 0x000fc80003f05270 */
[----:B---3--:R-:W-:-:S04]  /*2210*/  SHF.R.U32.HI R3, RZ, R6, R3 ;  /* 0x00000006ff037219 */ /* 0x008fc80000011603 */
[----:B------:R-:W-:Y:S02]  /*2220*/  SEL R3, R9, R3, !P0 ;  /* 0x0000000309037207 */ /* 0x000fe40004000000 */
[----:B----4-:R-:W-:-:S04]  /*2230*/  ISETP.NE.AND P1, PT, R7, 0x1, PT ;  /* 0x000000010700780c */ /* 0x010fc80003f25270 */
[----:B------:R-:W-:-:S05]  /*2240*/  SEL R4, R10, R4, !P1 ;  /* 0x000000040a047207 */ /* 0x000fca0004800000 */
[----:B------:R-:W-:Y:S02]  /*2250*/  IMAD.IADD R5, R3, 0x1, -R4 ;  /* 0x0000000103057824 */ /* 0x000fe400078e0a04 */
[----:B------:R-:W-:Y:S02]  /*2260*/  IMAD.IADD R3, R4, 0x1, -R3 ;  /* 0x0000000104037824 */ /* 0x000fe400078e0a03 */
[----:B------:R-:W-:Y:S02]  /*2270*/  IMAD R10, R5, R7, R10 ;  /* 0x00000007050a7224 */ /* 0x000fe400078e020a */
[----:B------:R-:W-:-:S07]  /*2280*/  IMAD R9, R3, R2, R9 ;  /* 0x0000000203097224 */ /* 0x000fce00078e0209 */
.L_x_34:
[----:B------:R-:W-:Y:S01]  /*2290*/  VIADD R16, R16, 0x1 ;  /* 0x0000000110107836 */ /* 0x000fe20000000000 */
[----:B------:R-:W-:Y:S01]  /*22a0*/  PLOP3.LUT P1, PT, PT, PT, PT, 0x80, 0x8 ;  /* 0x000000000008781c */ /* 0x000fe20003f2f070 */
[----:B------:R-:W-:Y:S02]  /*22b0*/  IMAD.IADD R15, R10, 0x1, R87 ;  /* 0x000000010a0f7824 */ /* 0x000fe400078e0257 */
[----:B------:R-:W-:Y:S01]  /*22c0*/  IMAD.IADD R14, R9, 0x1, R86 ;  /* 0x00000001090e7824 */ /* 0x000fe200078e0256 */
[----:B------:R-:W-:-:S04]  /*22d0*/  ISETP.NE.AND P0, PT, R16, 0x2, PT ;  /* 0x000000021000780c */ /* 0x000fc80003f05270 */
[----:B------:R-:W-:Y:S02]  /*22e0*/  SEL R2, RZ, 0x1, P0 ;  /* 0x00000001ff027807 */ /* 0x000fe40000000000 */
[----:B------:R-:W-:Y:S02]  /*22f0*/  SEL R16, R16, RZ, P0 ;  /* 0x000000ff10107207 */ /* 0x000fe40000000000 */
[----:B------:R-:W-:Y:S01]  /*2300*/  LOP3.LUT R13, R13, R2, RZ, 0x3c, !PT ;  /* 0x000000020d0d7212 */ /* 0x000fe200078e3cff */
[----:B------:R-:W-:Y:S06]  /*2310*/  @P2 BRA `(.L_x_35) ;  /* 0xfffffff000982947 */ /* 0x000fec000383ffff */
[----:B------:R-:W-:Y:S01]  /*2320*/  UIADD3 UR4, UPT, UPT, UR4, 0x30, URZ ;  /* 0x0000003004047890 */ /* 0x000fe2000fffe0ff */
[----:B------:R-:W-:-:S03]  /*2330*/  SHF.L.U32 R2, R17, 0x1f, RZ ;  /* 0x0000001f11027819 */ /* 0x000fc600000006ff */
[----:B------:R-:W-:-:S09]  /*2340*/  ULEA UR5, UR6, UR4, 0x3 ;  /* 0x0000000406057291 */ /* 0x000fd2000f8e18ff */
[----:B------:R-:W1:Y:S02]  /*2350*/  SYNCS.PHASECHK.TRANS64.TRYWAIT P0, [UR5], R2 ;  /* 0x00000002ff0075a7 */ /* 0x000e640008001105 */
[----:B-1----:R-:W-:Y:S05]  /*2360*/  @!P0 BRA `(.L_x_36) ;  /* 0x0000006c00348947 */ /* 0x002fea0003800000 */
.L_x_138:
[----:B------:R-:W-:-:S04]  /*2370*/  UIADD3 UR6, UPT, UPT, UR6, 0x1, URZ ;  /* 0x0000000106067890 */ /* 0x000fc8000fffe0ff */
[----:B------:R-:W-:-:S04]  /*2380*/  UISETP.NE.AND UP0, UPT, UR6, 0x6, UPT ;  /* 0x000000060600788c */ /* 0x000fc8000bf05270 */
[----:B------:R-:W-:Y:S02]  /*2390*/  USEL UR7, URZ, 0x1, UP0 ;  /* 0x00000001ff077887 */ /* 0x000fe40008000000 */
[----:B------:R-:W-:-:S04]  /*23a0*/  USEL UR6, UR6, URZ, UP0 ;  /* 0x000000ff06067287 */ /* 0x000fc80008000000 */
[----:B------:R-:W-:Y:S01]  /*23b0*/  ULEA UR5, UR6, UR4, 0x3 ;  /* 0x0000000406057291 */ /* 0x000fe2000f8e18ff */
[----:B-1----:R-:W-:-:S04]  /*23c0*/  LOP3.LUT R2, R17, UR7, RZ, 0x3c, !PT ;  /* 0x0000000711027c12 */ /* 0x002fc8000f8e3cff */
[----:B------:R-:W-:-:S04]  /*23d0*/  SHF.L.U32 R3, R2, 0x1f, RZ ;  /* 0x0000001f02037819 */ /* 0x000fc800000006ff */
[----:B------:R-:W1:Y:S02]  /*23e0*/  SYNCS.PHASECHK.TRANS64.TRYWAIT P0, [UR5], R3 ;  /* 0x00000003ff0075a7 */ /* 0x000e640008001105 */
[----:B-1----:R-:W-:Y:S05]  /*23f0*/  @!P0 BRA `(.L_x_37) ;  /* 0x0000006c00288947 */ /* 0x002fea0003800000 */
.L_x_140:
[----:B------:R-:W-:-:S04]  /*2400*/  UIADD3 UR6, UPT, UPT, UR6, 0x1, URZ ;  /* 0x0000000106067890 */ /* 0x000fc8000fffe0ff */
[----:B------:R-:W-:-:S04]  /*2410*/  UISETP.NE.AND UP0, UPT, UR6, 0x6, UPT ;  /* 0x000000060600788c */ /* 0x000fc8000bf05270 */
[----:B------:R-:W-:Y:S02]  /*2420*/  USEL UR7, URZ, 0x1, UP0 ;  /* 0x00000001ff077887 */ /* 0x000fe40008000000 */
[----:B------:R-:W-:-:S04]  /*2430*/  USEL UR6, UR6, URZ, UP0 ;  /* 0x000000ff06067287 */ /* 0x000fc80008000000 */
[----:B------:R-:W-:Y:S01]  /*2440*/  ULEA UR5, UR6, UR4, 0x3 ;  /* 0x0000000406057291 */ /* 0x000fe2000f8e18ff */
[----:B------:R-:W-:-:S04]  /*2450*/  LOP3.LUT R2, R2, UR7, RZ, 0x3c, !PT ;  /* 0x0000000702027c12 */ /* 0x000fc8000f8e3cff */
[----:B-1----:R-:W-:-:S04]  /*2460*/  SHF.L.U32 R3, R2, 0x1f, RZ ;  /* 0x0000001f02037819 */ /* 0x002fc800000006ff */
[----:B------:R-:W1:Y:S02]  /*2470*/  SYNCS.PHASECHK.TRANS64.TRYWAIT P0, [UR5], R3 ;  /* 0x00000003ff0075a7 */ /* 0x000e640008001105 */
[----:B-1----:R-:W-:Y:S05]  /*2480*/  @!P0 BRA `(.L_x_38) ;  /* 0x0000006c001c8947 */ /* 0x002fea0003800000 */
.L_x_142:
        /* <DEDUP_REMOVED lines=9> */
.L_x_144:
        /* <DEDUP_REMOVED lines=9> */
.L_x_146:
[----:B------:R-:W-:-:S04]  /*25b0*/  UIADD3 UR6, UPT, UPT, UR6, 0x1, URZ ;  /* 0x0000000106067890 */ /* 0x000fc8000fffe0ff */
[----:B------:R-:W-:-:S04]  /*25c0*/  UISETP.NE.AND UP0, UPT, UR6, 0x6, UPT ;  /* 0x000000060600788c */ /* 0x000fc8000bf05270 */
[----:B------:R-:W-:Y:S02]  /*25d0*/  USEL UR5, URZ, 0x1, UP0 ;  /* 0x00000001ff057887 */ /* 0x000fe40008000000 */
[----:B------:R-:W-:-:S04]  /*25e0*/  USEL UR6, UR6, URZ, UP0 ;  /* 0x000000ff06067287 */ /* 0x000fc80008000000 */
[----:B------:R-:W-:Y:S01]  /*25f0*/  ULEA UR6, UR6, UR4, 0x3 ;  /* 0x0000000406067291 */ /* 0x000fe2000f8e18ff */
[----:B------:R-:W-:-:S04]  /*2600*/  LOP3.LUT R2, R2, UR5, RZ, 0x3c, !PT ;  /* 0x0000000502027c12 */ /* 0x000fc8000f8e3cff */
[----:B------:R-:W-:Y:S01]  /*2610*/  SHF.L.U32 R2, R2, 0x1f, RZ ;  /* 0x0000001f02027819 */ /* 0x000fe200000006ff */
[----:B-1--4-:R-:W-:-:S07]  /*2620*/  IMAD.U32 R0, RZ, RZ, UR6 ;  /* 0x00000006ff007e24 */ /* 0x012fce000f8e00ff */
.L_x_41:
[----:B-1----:R1:W2:Y:S02]  /*2630*/  SYNCS.PHASECHK.TRANS64.TRYWAIT P0, [R0+URZ], R2 ;  /* 0x00000002000075a7 */ /* 0x0022a400080011ff */
[----:B--2---:R-:W-:Y:S05]  /*2640*/  @!P0 NANOSLEEP.SYNCS 0x989680 ;  /* 0x009896800000895d */ /* 0x004fea0003900000 */
[----:B------:R-:W2:Y:S02]  /*2650*/  @!P0 SYNCS.PHASECHK.TRANS64 P0, [R0+URZ], R2 ;  /* 0x00000002000085a7 */ /* 0x000ea400080010ff */
[----:B--2---:R-:W-:Y:S05]  /*2660*/  @P0 EXIT ;  /* 0x000000000000094d */ /* 0x004fea0003800000 */
[----:B------:R-:W-:Y:S05]  /*2670*/  BRA `(.L_x_41) ;  /* 0xfffffffc00ec7947 */ /* 0x000fea000383ffff */
.L_x_17:
[----:B------:R-:W-:-:S04]  /*2680*/  UISETP.NE.AND UP1, UPT, UR37, URZ, UPT ;  /* 0x000000ff2500728c */ /* 0x000fc8000bf25270 */
[----:B------:R-:W-:-:S09]  /*2690*/  UISETP.NE.OR UP1, UPT, UR8, 0x1, UP1 ;  /* 0x000000010800788c */ /* 0x000fd20008f25670 */
[----:B------:R-:W-:Y:S05]  /*26a0*/  BRA.U UP1, `(.L_x_42) ;  /* 0x0000000501487547 */ /* 0x000fea000b800000 */
[----:B------:R-:W-:Y:S01]  /*26b0*/  ISETP.NE.AND P2, PT, R2, RZ, PT ;  /* 0x000000ff0200720c */ /* 0x000fe20003f45270 */
[----:B------:R-:W-:Y:S01]  /*26c0*/  IMAD.MOV.U32 R12, RZ, RZ, 0x1 ;  /* 0x00000001ff0c7424 */ /* 0x000fe200078e00ff */
[----:B------:R-:W-:Y:S02]  /*26d0*/  CS2R R10, SRZ ;  /* 0x00000000000a7805 */ /* 0x000fe4000001ff00 */
[----:B------:R-:W-:Y:S01]  /*26e0*/  CS2R R8, SRZ ;  /* 0x0000000000087805 */ /* 0x000fe2000001ff00 */
[----:B------:R-:W-:Y:S01]  /*26f0*/  UMOV UR4, 0x400 ;  /* 0x0000040000047882 */ /* 0x000fe20000000000 */
[----:B------:R-:W-:Y:S01]  /*2700*/  UMOV UR6, URZ ;  /* 0x000000ff00067c82 */ /* 0x000fe20008000000 */
[----:B------:R-:W-:-:S12]  /*2710*/  ULEA UR37, UR37, UR4, 0x18 ;  /* 0x0000000425257291 */ /* 0x000fd8000f8ec0ff */
.L_x_46:
[----:B------:R-:W-:Y:S02]  /*2720*/  LEA R0, R8, UR37, 0x3 ;  /* 0x0000002508007c11 */ /* 0x000fe4000f8e18ff */
[----:B------:R-:W-:-:S03]  /*2730*/  SHF.L.U32 R4, R9, 0x1f, RZ ;  /* 0x0000001f09047819 */ /* 0x000fc600000006ff */
[----:B------:R-:W-:Y:S01]  /*2740*/  VIADD R5, R0, 0x120 ;  /* 0x0000012000057836 */ /* 0x000fe20000000000 */
[----:B------:R-:W1:Y:S02]  /*2750*/  SYNCS.PHASECHK.TRANS64.TRYWAIT P0, [R0+URZ+0x110], R4 ;  /* 0x00011004000075a7 */ /* 0x000e6400080011ff */
[----:B-1----:R-:W-:Y:S05]  /*2760*/  @!P0 BRA `(.L_x_43) ;  /* 0x0000006800ac8947 */ /* 0x002fea0003800000 */
.L_x_147:
[----:B------:R-:W-:Y:S01]  /*2770*/  ULEA UR5, UR6, UR37, 0x3 ;  /* 0x0000002506057291 */ /* 0x000fe2000f8e18ff */
[----:B-1----:R-:W-:Y:S01]  /*2780*/  PRMT R0, RZ, 0x654, R5 ;  /* 0x00000654ff007816 */ /* 0x002fe20000000005 */
[----:B------:R-:W-:Y:S01]  /*2790*/  @!P2 IMAD.MOV.U32 R4, RZ, RZ, 0x10 ;  /* 0x00000010ff04a424 */ /* 0x000fe200078e00ff */
[----:B------:R-:W-:Y:S01]  /*27a0*/  SHF.L.U32 R5, R12, 0x1f, RZ ;  /* 0x0000001f0c057819 */ /* 0x000fe200000006ff */
[----:B------:R-:W-:Y:S01]  /*27b0*/  UIADD3 UR4, UPT, UPT, UR5, 0xb0, URZ ;  /* 0x000000b005047890 */ /* 0x000fe2000fffe0ff */
[----:B------:R1:W-:Y:S05]  /*27c0*/  SYNCS.ARRIVE.TRANS64.RED.A1T0 RZ, [R0+URZ], RZ ;  /* 0x000000ff00ff79a7 */ /* 0x0003ea00081004ff */
[----:B------:R-:W-:Y:S01]  /*27d0*/  IMAD.U32 R6, RZ, RZ, UR4 ;  /* 0x00000004ff067e24 */ /* 0x000fe2000f8e00ff */
[----:B------:R-:W2:Y:S04]  /*27e0*/  SYNCS.PHASECHK.TRANS64.TRYWAIT P0, [UR5+0xc0], R5 ;  /* 0x0000c005ff0075a7 */ /* 0x000ea80008001105 */
[----:B------:R-:W-:Y:S01]  /*27f0*/  PRMT R6, R2, 0x654, R6 ;  /* 0x0000065402067816 */ /* 0x000fe20000000006 */
[----:B-12---:R-:W-:Y:S06]  /*2800*/  @!P0 BRA `(.L_x_44) ;  /* 0x0000006800988947 */ /* 0x006fec0003800000 */
.L_x_149:
[----:B------:R-:W-:Y:S01]  /*2810*/  ULEA UR4, UR6, UR37, 0x4 ;  /* 0x0000002506047291 */ /* 0x000fe2000f8e20ff */
[----:B------:R-:W-:Y:S01]  /*2820*/  SEL R3, R6, R3, !P2 ;  /* 0x0000000306037207 */ /* 0x000fe20005000000 */
[----:B------:R-:W-:Y:S01]  /*2830*/  UIADD3 UR5, UPT, UPT, UR5, 0xb0, URZ ;  /* 0x000000b005057890 */ /* 0x000fe2000fffe0ff */
[----:B-1----:R-:W-:Y:S01]  /*2840*/  LEA R0, R11, UR37, 0x3 ;  /* 0x000000250b007c11 */ /* 0x002fe2000f8e18ff */
[----:B------:R-:W-:Y:S01]  /*2850*/  UIADD3 UR4, UPT, UPT, UR4, 0x140, URZ ;  /* 0x0000014004047890 */ /* 0x000fe2000fffe0ff */
[----:B------:R1:W-:Y:S01]  /*2860*/  @!P2 SYNCS.ARRIVE.TRANS64.RED RZ, [R3+URZ], R4 ;  /* 0x0000000403ffa9a7 */ /* 0x0003e200080004ff */
[----:B------:R-:W-:Y:S01]  /*2870*/  UIADD3 UR6, UPT, UPT, UR6, 0x1, URZ ;  /* 0x0000000106067890 */ /* 0x000fe2000fffe0ff */
[----:B------:R-:W-:-:S03]  /*2880*/  VIADD R8, R8, 0x1 ;  /* 0x0000000108087836 */ /* 0x000fc60000000000 */
[----:B------:R-:W-:Y:S02]  /*2890*/  UISETP.NE.AND UP0, UPT, UR6, 0x2, UPT ;  /* 0x000000020600788c */ /* 0x000fe4000bf05270 */
[----:B------:R-:W-:Y:S01]  /*28a0*/  ISETP.NE.AND P0, PT, R8, 0x2, PT ;  /* 0x000000020800780c */ /* 0x000fe20003f05270 */
[----:B------:R-:W-:Y:S06]  /*28b0*/  UGETNEXTWORKID.BROADCAST [UR4], [UR5] ;  /* 0x00000000040073ca */ /* 0x000fec0008000100 */
[----:B------:R-:W-:Y:S02]  /*28c0*/  USEL UR4, URZ, 0x1, UP0 ;  /* 0x00000001ff047887 */ /* 0x000fe40008000000 */
[----:B------:R-:W-:-:S04]  /*28d0*/  USEL UR6, UR6, URZ, UP0 ;  /* 0x000000ff06067287 */ /* 0x000fc80008000000 */
[----:B------:R-:W-:Y:S02]  /*28e0*/  LOP3.LUT R12, R12, UR4, RZ, 0x3c, !PT ;  /* 0x000000040c0c7c12 */ /* 0x000fe4000f8e3cff */
[----:B-1----:R-:W-:-:S04]  /*28f0*/  SHF.L.U32 R4, R10, 0x1f, RZ ;  /* 0x0000001f0a047819 */ /* 0x002fc800000006ff */
[----:B------:R-:W1:Y:S02]  /*2900*/  SYNCS.PHASECHK.TRANS64.TRYWAIT P1, [R0+URZ+0xb0], R4 ;  /* 0x0000b004000075a7 */ /* 0x000e6400080211ff */
[----:B-1----:R-:W-:Y:S05]  /*2910*/  @!P1 BRA `(.L_x_45) ;  /* 0x00000068006c9947 */ /* 0x002fea0003800000 */
.L_x_150:
[C---:B-1----:R-:W-:Y:S01]  /*2920*/  LEA R4, R11.reuse, UR37, 0x4 ;  /* 0x000000250b047c11 */ /* 0x042fe2000f8e20ff */
[----:B------:R-:W-:Y:S01]  /*2930*/  VIADD R0, R0, 0xc0 ;  /* 0x000000c000007836 */ /* 0x000fe20000000000 */
[----:B------:R-:W-:Y:S01]  /*2940*/  SEL R8, R8, RZ, P0 ;  /* 0x000000ff08087207 */ /* 0x000fe20000000000 */
[----:B------:R-:W-:-:S03]  /*2950*/  VIADD R11, R11, 0x1 ;  /* 0x000000010b0b7836 */ /* 0x000fc60000000000 */
[----:B------:R-:W1:Y:S01]  /*2960*/  LDS.128 R4, [R4+0x140] ;  /* 0x0001400004047984 */ /* 0x000e620000000c00 */
[----:B------:R-:W-:Y:S02]  /*2970*/  PRMT R0, RZ, 0x654, R0 ;  /* 0x00000654ff007816 */ /* 0x000fe40000000000 */
[C---:B------:R-:W-:Y:S01]  /*2980*/  ISETP.NE.AND P1, PT, R11.reuse, 0x2, PT ;  /* 0x000000020b00780c */ /* 0x040fe20003f25270 */
[----:B------:R-:W-:Y:S01]  /*2990*/  @!PT LDS RZ, [RZ] ;  /* 0x00000000fffff984 */ /* 0x000fe20000000800 */
[----:B------:R-:W-:Y:S01]  /*29a0*/  @!PT LDS RZ, [RZ] ;  /* 0x00000000fffff984 */ /* 0x000fe20000000800 */
[----:B------:R-:W-:Y:S01]  /*29b0*/  @!PT LDS RZ, [RZ] ;  /* 0x00000000fffff984 */ /* 0x000fe20000000800 */
[----:B------:R-:W-:Y:S01]  /*29c0*/  @!PT LDS RZ, [RZ] ;  /* 0x00000000fffff984 */ /* 0x000fe20000000800 */
[----:B------:R2:W-:Y:S06]  /*29d0*/  MEMBAR.ALL.CTA ;  /* 0x0000000000007992 */ /* 0x0005ec0000008000 */
[----:B--2---:R-:W2:Y:S01]  /*29e0*/  FENCE.VIEW.ASYNC.S ;  /* 0x00000000000073c6 */ /* 0x004ea20000000000 */
[----:B------:R-:W-:Y:S01]  /*29f0*/  SEL R11, R11, RZ, P1 ;  /* 0x000000ff0b0b7207 */ /* 0x000fe20000800000 */
[----:B--2---:R2:W-:Y:S01]  /*2a00*/  SYNCS.ARRIVE.TRANS64.RED.A1T0 RZ, [R0+URZ], RZ ;  /* 0x000000ff00ff79a7 */ /* 0x0045e200081004ff */
[----:B-1----:R-:W-:-:S02]  /*2a10*/  LOP3.LUT P3, RZ, R6, 0x1, RZ, 0xc0, !PT ;  /* 0x0000000106ff7812 */ /* 0x002fc4000786c0ff */
[----:B------:R-:W-:-:S04]  /*2a20*/  SEL R4, RZ, 0x1, P1 ;  /* 0x00000001ff047807 */ /* 0x000fc80000800000 */
[----:B------:R-:W-:Y:S02]  /*2a30*/  LOP3.LUT R10, R10, R4, RZ, 0x3c, !PT ;  /* 0x000000040a0a7212 */ /* 0x000fe400078e3cff */
[----:B--2---:R-:W-:-:S04]  /*2a40*/  SEL R0, RZ, 0x1, P0 ;  /* 0x00000001ff007807 */ /* 0x004fc80000000000 */
[----:B------:R-:W-:Y:S01]  /*2a50*/  LOP3.LUT R9, R9, R0, RZ, 0x3c, !PT ;  /* 0x0000000009097212 */ /* 0x000fe200078e3cff */
[----:B------:R-:W-:Y:S06]  /*2a60*/  @P3 BRA `(.L_x_46) ;  /* 0xfffffffc002c3947 */ /* 0x000fec000383ffff */
[----:B------:R-:W-:Y:S01]  /*2a70*/  ULEA UR5, UR6, UR37, 0x3 ;  /* 0x0000002506057291 */ /* 0x000fe2000f8e18ff */
[----:B------:R-:W-:-:S08]  /*2a80*/  SHF.L.U32 R2, R12, 0x1f, RZ ;  /* 0x0000001f0c027819 */ /* 0x000fd000000006ff */
[----:B------:R-:W1:Y:S02]  /*2a90*/  SYNCS.PHASECHK.TRANS64 P0, [UR5+0xc0], R2 ;  /* 0x0000c002ff0075a7 */ /* 0x000e640008001005 */
[----:B-1----:R-:W-:Y:S05]  /*2aa0*/  @P0 BRA `(.L_x_47) ;  /* 0x0000000000080947 */ /* 0x002fea0003800000 */
[----:B------:R-:W1:Y:S02]  /*2ab0*/  SYNCS.PHASECHK.TRANS64.TRYWAIT P0, [UR5+0xc0], R2 ;  /* 0x0000c002ff0075a7 */ /* 0x000e640008001105 */
[----:B-1----:R-:W-:Y:S05]  /*2ac0*/  @!P0 BRA `(.L_x_48) ;  /* 0x0000006800148947 */ /* 0x002fea0003800000 */
.L_x_47:
[----:B------:R-:W-:-:S04]  /*2ad0*/  UIADD3 UR4, UPT, UPT, UR6, 0x1, URZ ;  /* 0x0000000106047890 */ /* 0x000fc8000fffe0ff */
[----:B------:R-:W-:-:S04]  /*2ae0*/  UISETP.NE.AND UP0, UPT, UR4, 0x2, UPT ;  /* 0x000000020400788c */ /* 0x000fc8000bf05270 */
[----:B------:R-:W-:Y:S02]  /*2af0*/  USEL UR7, URZ, 0x1, UP0 ;  /* 0x00000001ff077887 */ /* 0x000fe40008000000 */
[----:B------:R-:W-:-:S04]  /*2b00*/  USEL UR4, UR4, URZ, UP0 ;  /* 0x000000ff04047287 */ /* 0x000fc80008000000 */
[----:B------:R-:W-:Y:S01]  /*2b10*/  ULEA UR4, UR4, UR37, 0x3 ;  /* 0x0000002504047291 */ /* 0x000fe2000f8e18ff */
[----:B-1----:R-:W-:-:S04]  /*2b20*/  LOP3.LUT R2, R12, UR7, RZ, 0x3c, !PT ;  /* 0x000000070c027c12 */ /* 0x002fc8000f8e3cff */
[----:B------:R-:W-:-:S04]  /*2b30*/  SHF.L.U32 R0, R2, 0x1f, RZ ;  /* 0x0000001f02007819 */ /* 0x000fc800000006ff */
[----:B------:R-:W1:Y:S02]  /*2b40*/  SYNCS.PHASECHK.TRANS64 P0, [UR4+0xc0], R0 ;  /* 0x0000c000ff0075a7 */ /* 0x000e640008001004 */
[----:B-1----:R-:W-:Y:S05]  /*2b50*/  @P0 EXIT ;  /* 0x000000000000094d */ /* 0x002fea0003800000 */
[----:B------:R-:W-:Y:S02]  /*2b60*/  SHF.L.U32 R2, R2, 0x1f, RZ ;  /* 0x0000001f02027819 */ /* 0x000fe400000006ff */
[----:B------:R-:W-:-:S07]  /*2b70*/  MOV R0, UR4 ;  /* 0x0000000400007c02 */ /* 0x000fce0008000f00 */
.L_x_49:
[----:B-1----:R1:W2:Y:S02]  /*2b80*/  SYNCS.PHASECHK.TRANS64.TRYWAIT P0, [R0+URZ+0xc0], R2 ;  /* 0x0000c002000075a7 */ /* 0x0022a400080011ff */
[----:B--2---:R-:W-:Y:S05]  /*2b90*/  @!P0 NANOSLEEP.SYNCS 0x989680 ;  /* 0x009896800000895d */ /* 0x004fea0003900000 */
[----:B------:R-:W2:Y:S02]  /*2ba0*/  @!P0 SYNCS.PHASECHK.TRANS64 P0, [R0+URZ+0xc0], R2 ;  /* 0x0000c002000085a7 */ /* 0x000ea400080010ff */
[----:B--2---:R-:W-:Y:S05]  /*2bb0*/  @P0 EXIT ;  /* 0x000000000000094d */ /* 0x004fea0003800000 */
[----:B------:R-:W-:Y:S05]  /*2bc0*/  BRA `(.L_x_49) ;  /* 0xfffffffc00ec7947 */ /* 0x000fea000383ffff */
.L_x_42:
[----:B------:R-:W-:-:S09]  /*2bd0*/  UISETP.NE.AND UP1, UPT, UR8, URZ, UPT ;  /* 0x000000ff0800728c */ /* 0x000fd2000bf25270 */
[----:B------:R-:W-:Y:S05]  /*2be0*/  BRA.U UP1, `(.L_x_50) ;  /* 0x0000000d01947547 */ /* 0x000fea000b800000 */
[----:B------:R-:W-:Y:S01]  /*2bf0*/  UMOV UR4, 0x40 ;  /* 0x0000004000047882 */ /* 0x000fe20000000000 */
[----:B------:R-:W-:Y:S01]  /*2c00*/  NOP ;  /* 0x0000000000007918 */ /* 0x000fe20000000000 */
[----:B------:R-:W-:Y:S01]  /*2c10*/  ULEA UR4, UR37, UR4, 0x18 ;  /* 0x0000000425047291 */ /* 0x000fe2000f8ec0ff */
[----:B------:R-:W-:Y:S02]  /*2c20*/  UMOV UR5, 0x400 ;  /* 0x0000040000057882 */ /* 0x000fe40000000000 */
[----:B------:R-:W-:-:S06]  /*2c30*/  ULEA UR37, UR37, UR5, 0x18 ;  /* 0x0000000525257291 */ /* 0x000fcc000f8ec0ff */
[----:B------:R-:W1:Y:S02]  /*2c40*/  LDS.U8 R0, [UR4+0x1c] ;  /* 0x00001c04ff007984 */ /* 0x000e640008000000 */
[----:B-1----:R-:W-:-:S13]  /*2c50*/  ISETP.NE.AND P0, PT, R0, RZ, PT ;  /* 0x000000ff0000720c */ /* 0x002fda0003f05270 */
[----:B------:R-:W-:Y:S05]  /*2c60*/  @P0 BRA `(.L_x_51) ;  /* 0x0000000000580947 */ /* 0x000fea0003800000 */
[----:B------:R-:W-:-:S13]  /*2c70*/  ELECT P0, URZ, PT ;  /* 0x0000000000ff782f */ /* 0x000fda0003800000 */
[----:B------:R-:W-:Y:S05]  /*2c80*/  @!P0 BRA `(.L_x_52) ;  /* 0x0000000000608947 */ /* 0x000fea0003800000 */
[----:B------:R-:W-:Y:S01]  /*2c90*/  UMOV UR5, 0x10 ;  /* 0x0000001000057882 */ /* 0x000fe20000000000 */
[----:B------:R-:W-:Y:S01]  /*2ca0*/  HFMA2 R0, -RZ, RZ, 0, 5.9604644775390625e-08 ;  /* 0x00000001ff007431 */ /* 0x000fe200000001ff */
[----:B------:R-:W-:-:S03]  /*2cb0*/  MOV R2, 0xffff ;  /* 0x0000ffff00027802 */ /* 0x000fc60000000f00 */
[----:B------:R-:W-:Y:S04]  /*2cc0*/  DEPBAR.LE SB1, 0x36 ;  /* 0x00009d800000791a */ /* 0x000fe80000000000 */
[----:B------:R-:W1:Y:S02]  /*2cd0*/  UTCATOMSWS.FIND_AND_SET.ALIGN UP0, UR5, UR5 ;  /* 0x00000005000575e3 */ /* 0x000e640008000800 */
[----:B-1----:R-:W-:Y:S01]  /*2ce0*/  MOV R3, UR5 ;  /* 0x0000000500037c02 */ /* 0x002fe20008000f00 */
[----:B------:R-:W-:Y:S06]  /*2cf0*/  BRA.U UP0, `(.L_x_53) ;  /* 0x0000000100187547 */ /* 0x000fec000b800000 */
.L_x_54:
[----:B------:R-:W-:Y:S05]  /*2d00*/  NANOSLEEP 0x64 ;  /* 0x000000640000795d */ /* 0x000fea0003800000 */
[----:B------:R-:W-:-:S05]  /*2d10*/  UMOV UR5, 0x10 ;  /* 0x0000001000057882 */ /* 0x000fca0000000000 */
[----:B------:R-:W-:Y:S04]  /*2d20*/  DEPBAR.LE SB1, 0x36 ;  /* 0x00009d800000791a */ /* 0x000fe80000000000 */
[----:B------:R-:W1:Y:S02]  /*2d30*/  UTCATOMSWS.FIND_AND_SET.ALIGN UP0, UR5, UR5 ;  /* 0x00000005000575e3 */ /* 0x000e640008000800 */
[----:B-1----:R-:W-:Y:S01]  /*2d40*/  MOV R3, UR5 ;  /* 0x0000000500037c02 */ /* 0x002fe20008000f00 */
[----:B------:R-:W-:Y:S05]  /*2d50*/  BRA.U !UP0, `(.L_x_54) ;  /* 0xfffffffd08e87547 */ /* 0x000fea000b83ffff */
.L_x_53:
[-C--:B------:R-:W-:Y:S02]  /*2d60*/  SHF.L.U32 R2, R2, R3.reuse, RZ ;  /* 0x0000000302027219 */ /* 0x080fe400000006ff */
[----:B------:R-:W-:Y:S01]  /*2d70*/  SHF.L.U32 R0, R0, R3, RZ ;  /* 0x0000000300007219 */ /* 0x000fe200000006ff */
[----:B------:R-:W-:Y:S02]  /*2d80*/  IMAD.SHL.U32 R3, R3, 0x20, RZ ;  /* 0x0000002003037824 */ /* 0x000fe400078e00ff */
[----:B------:R1:W-:Y:S04]  /*2d90*/  ATOMS.OR RZ, [UR4+0x14], R2 ;  /* 0x00001402ffff798c */ /* 0x0003e8000b000004 */
[----:B------:R1:W-:Y:S04]  /*2da0*/  ATOMS.OR RZ, [UR4+0x18], R0 ;  /* 0x00001800ffff798c */ /* 0x0003e8000b000004 */
[----:B------:R1:W-:Y:S01]  /*2db0*/  STS [UR37+0x160], R3 ;  /* 0x00016003ff007988 */ /* 0x0003e20008000825 */
[----:B------:R-:W-:Y:S05]  /*2dc0*/  BRA `(.L_x_52) ;  /* 0x0000000000107947 */ /* 0x000fea0003800000 */
.L_x_51:
[----:B------:R-:W-:Y:S02]  /*2dd0*/  MOV R0, 0xffffffff ;  /* 0xffffffff00007802 */ /* 0x000fe40000000f00 */
[----:B------:R-:W-:-:S03]  /*2de0*/  MOV R2, 0x2e10 ;  /* 0x00002e1000027802 */ /* 0x000fc60000000f00 */
[----:B------:R1:W-:Y:S04]  /*2df0*/  STS [UR37+0x160], R0 ;  /* 0x00016000ff007988 */ /* 0x0003e80008000825 */
[----:B-1-3-5:R-:W-:Y:S05]  /*2e00*/  CALL.REL.NOINC `($__internal_1_$__cuda_sm10x_tcgen05_guardrail_trap_phase_invalid_during_alloc) ;  /* 0x0000006c005c7944 */ /* 0x02afea0003c00000 */
.L_x_52:
[----:B------:R-:W-:Y:S05]  /*2e10*/  WARPSYNC.ALL ;  /* 0x0000000000007948 */ /* 0x000fea0003800000 */
[----:B------:R-:W2:Y:S01]  /*2e20*/  S2UR UR6, SR_CgaCtaId ;  /* 0x00000000000679c3 */ /* 0x000ea20000008800 */
[----:B------:R-:W-:Y:S01]  /*2e30*/  UMOV UR4, 0x400 ;  /* 0x0000040000047882 */ /* 0x000fe20000000000 */
[----:B------:R-:W-:-:S06]  /*2e40*/  NOP ;  /* 0x0000000000007918 */ /* 0x000fcc0000000000 */
[----:B------:R-:W-:Y:S06]  /*2e50*/  BAR.ARV 0x6, 0xa0 ;  /* 0x0182800000007b1d */ /* 0x000fec0000002000 */
[----:B------:R-:W4:Y:S01]  /*2e60*/  LDCU UR7, c[0x0][0x38c] ;  /* 0x00007180ff0777ac */ /* 0x000f220008000800 */
[----:B------:R-:W-:Y:S01]  /*2e70*/  IMAD.MOV.U32 R11, RZ, RZ, 0x1 ;  /* 0x00000001ff0b7424 */ /* 0x000fe200078e00ff */
[----:B------:R-:W-:Y:S01]  /*2e80*/  CS2R R8, SRZ ;  /* 0x0000000000087805 */ /* 0x000fe2000001ff00 */
[----:B------:R-:W-:Y:S01]  /*2e90*/  IMAD.MOV.U32 R10, RZ, RZ, RZ ;  /* 0x000000ffff0a7224 */ /* 0x000fe200078e00ff */
[----:B------:R-:W-:Y:S01]  /*2ea0*/  UMOV UR18, URZ ;  /* 0x000000ff00127c82 */ /* 0x000fe20008000000 */
[----:B------:R-:W-:Y:S01]  /*2eb0*/  UMOV UR17, URZ ;  /* 0x000000ff00117c82 */ /* 0x000fe20008000000 */
[----:B------:R-:W-:Y:S01]  /*2ec0*/  UMOV UR22, 0x0 ;  /* 0x0000000000167882 */ /* 0x000fe20000000000 */
[----:B------:R-:W-:Y:S01]  /*2ed0*/  UMOV UR23, 0x4400490 ;  /* 0x0440049000177882 */ /* 0x000fe20000000000 */
[----:B------:R-:W-:Y:S01]  /*2ee0*/  UMOV UR20, 0x0 ;  /* 0x0000000000147882 */ /* 0x000fe20000000000 */
[----:B------:R-:W-:Y:S01]  /*2ef0*/  UMOV UR21, 0x4400490 ;  /* 0x0440049000157882 */ /* 0x000fe20000000000 */
[----:B--2---:R-:W-:Y:S01]  /*2f00*/  ULEA UR6, UR6, UR4, 0x18 ;  /* 0x0000000406067291 */ /* 0x004fe2000f8ec0ff */
[----:B------:R-:W2:Y:S03]  /*2f10*/  LDCU UR4, c[0x0][0x38c] ;  /* 0x00007180ff0477ac */ /* 0x000ea60008000800 */
[----:B------:R-:W-:-:S02]  /*2f20*/  UIADD3 UR11, UPT, UPT, UR6, 0x8800, URZ ;  /* 0x00008800060b7890 */ /* 0x000fc4000fffe0ff */
[----:B----4-:R-:W-:-:S03]  /*2f30*/  UIADD3 UR7, UPT, UPT, UR7, 0x1f, URZ ;  /* 0x0000001f07077890 */ /* 0x010fc6000fffe0ff */
[----:B-1----:R-:W1:Y:S01]  /*2f40*/  LDS R0, [UR6+0x160] ;  /* 0x00016006ff007984 */ /* 0x002e620008000800 */
[----:B------:R-:W-:Y:S02]  /*2f50*/  UIADD3 UR12, UPT, UPT, UR6, 0xe800, URZ ;  /* 0x0000e800060c7890 */ /* 0x000fe4000fffe0ff */
[----:B------:R-:W-:Y:S02]  /*2f60*/  USHF.R.S32.HI UR5, URZ, 0x1f, UR7 ;  /* 0x0000001fff057899 */ /* 0x000fe40008011407 */
[----:B------:R-:W-:Y:S02]  /*2f70*/  USHF.R.U32.HI UR11, URZ, 0x4, UR11 ;  /* 0x00000004ff0b7899 */ /* 0x000fe4000801160b */
[----:B------:R-:W-:Y:S02]  /*2f80*/  ULEA.HI UR5, UR5, UR7, URZ, 0x5 ;  /* 0x0000000705057291 */ /* 0x000fe4000f8f28ff */
[----:B------:R-:W-:Y:S02]  /*2f90*/  USHF.R.U32.HI UR12, URZ, 0x4, UR12 ;  /* 0x00000004ff0c7899 */ /* 0x000fe4000801160c */
[----:B------:R-:W-:-:S02]  /*2fa0*/  USHF.R.S32.HI UR5, URZ, 0x5, UR5 ;  /* 0x00000005ff057899 */ /* 0x000fc40008011405 */
[----:B------:R-:W-:Y:S02]  /*2fb0*/  ULOP3.LUT UR11, UR11, 0x3fff, URZ, 0xc0, !UPT ;  /* 0x00003fff0b0b7892 */ /* 0x000fe4000f8ec0ff */
[----:B------:R-:W-:Y:S02]  /*2fc0*/  UISETP.LT.AND UP0, UPT, UR5, 0x1, UPT ;  /* 0x000000010500788c */ /* 0x000fe4000bf01270 */
[----:B------:R-:W-:Y:S02]  /*2fd0*/  ULOP3.LUT UR12, UR12, 0x3fff, URZ, 0xc0, !UPT ;  /* 0x00003fff0c0c7892 */ /* 0x000fe4000f8ec0ff */
[----:B------:R-:W-:Y:S02]  /*2fe0*/  USEL UR10, UR5, 0x1, !UP0 ;  /* 0x00000001050a7887 */ /* 0x000fe4000c000000 */
[----:B------:R-:W-:Y:S02]  /*2ff0*/  ULOP3.LUT UR11, UR11, 0x10000, URZ, 0xfc, !UPT ;  /* 0x000100000b0b7892 */ /* 0x000fe4000f8efcff */
[----:B------:R-:W-:-:S02]  /*3000*/  ULOP3.LUT UR12, UR12, 0x10000, URZ, 0xfc, !UPT ;  /* 0x000100000c0c7892 */ /* 0x000fc4000f8efcff */
[----:B------:R-:W-:Y:S02]  /*3010*/  UIADD3 UR10, UPT, UPT, -UR10, URZ, URZ ;  /* 0x000000ff0a0a7290 */ /* 0x000fe4000fffe1ff */
[----:B--2---:R-:W-:Y:S01]  /*3020*/  UISETP.GE.AND UP3, UPT, UR4, 0x1, UPT ;  /* 0x000000010400788c */ /* 0x004fe2000bf66270 */
[----:B-1----:R-:W-:-:S15]  /*3030*/  R2UR UR19, R0 ;  /* 0x00000000001372ca */ /* 0x002fde00000e0000 */
.L_x_61:
[----:B------:R-:W-:Y:S02]  /*3040*/  LEA R0, R10, UR6, 0x3 ;  /* 0x000000060a007c11 */ /* 0x000fe4000f8e18ff */
[----:B------:R-:W-:Y:S02]  /*3050*/  SHF.L.U32 R2, R9, 0x1f, RZ ;  /* 0x0000001f09027819 */ /* 0x000fe400000006ff */
[----:B------:R-:W-:Y:S01]  /*3060*/  PLOP3.LUT P0, PT, PT, PT, UP3, 0x80, 0x8 ;  /* 0x000000000008781c */ /* 0x000fe20003f0f038 */
[----:B------:R-:W-:Y:S01]  /*3070*/  VIADD R3, R0, 0xc0 ;  /* 0x000000c000037836 */ /* 0x000fe20000000000 */
[----:B-1----:R-:W1:Y:S02]  /*3080*/  SYNCS.PHASECHK.TRANS64.TRYWAIT P1, [R0+URZ+0xb0], R2 ;  /* 0x0000b002000075a7 */ /* 0x002e6400080211ff */
[----:B-1--4-:R-:W-:Y:S09]  /*3090*/  @!P1 BRA `(.L_x_55) ;  /* 0x0000006000b89947 */ /* 0x012ff20003800000 */
.L_x_152:
[----:B------:R-:W-:Y:S01]  /*30a0*/  LEA R4, R10, UR6, 0x4 ;  /* 0x000000060a047c11 */ /* 0x000fe2000f8e20ff */
[----:B------:R-:W-:Y:S01]  /*30b0*/  @UP3 ULEA UR4, UR17, UR6, 0x3 ;  /* 0x0000000611043291 */ /* 0x000fe2000f8e18ff */
[----:B------:R-:W-:Y:S01]  /*30c0*/  PLOP3.LUT P2, PT, PT, PT, PT, 0x80, 0x8 ;  /* 0x000000000008781c */ /* 0x000fe20003f4f070 */
[----:B------:R-:W-:Y:S01]  /*30d0*/  ULEA UR8, UR18, UR6, 0x3 ;  /* 0x0000000612087291 */ /* 0x000fe2000f8e18ff */
[----:B------:R-:W-:Y:S02]  /*30e0*/  PRMT R3, RZ, 0x654, R3 ;  /* 0x00000654ff037816 */ /* 0x000fe40000000003 */
[----:B------:R-:W2:Y:S01]  /*30f0*/  LDS.128 R4, [R4+0x140] ;  /* 0x0001400004047984 */ /* 0x000ea20000000c00 */
[----:B-1----:R-:W-:Y:S02]  /*3100*/  @P0 SHF.L.U32 R2, R8, 0x1f, RZ ;  /* 0x0000001f08020819 */ /* 0x002fe400000006ff */
[----:B------:R-:W-:Y:S01]  /*3110*/  SHF.L.U32 R0, R11, 0x1f, RZ ;  /* 0x0000001f0b007819 */ /* 0x000fe200000006ff */
[----:B------:R-:W-:Y:S01]  /*3120*/  @!PT LDS RZ, [RZ] ;  /* 0x00000000fffff984 */ /* 0x000fe20000000800 */
[----:B------:R-:W-:Y:S01]  /*3130*/  @!PT LDS RZ, [RZ] ;  /* 0x00000000fffff984 */ /* 0x000fe20000000800 */
[----:B------:R-:W-:Y:S01]  /*3140*/  @!PT LDS RZ, [RZ] ;  /* 0x00000000fffff984 */ /* 0x000fe20000000800 */
[----:B------:R-:W-:Y:S01]  /*3150*/  @!PT LDS RZ, [RZ] ;  /* 0x00000000fffff984 */ /* 0x000fe20000000800 */
[----:B------:R1:W-:Y:S06]  /*3160*/  MEMBAR.ALL.CTA ;  /* 0x0000000000007992 */ /* 0x0003ec0000008000 */
[----:B-1----:R-:W1:Y:S02]  /*3170*/  FENCE.VIEW.ASYNC.S ;  /* 0x00000000000073c6 */ /* 0x002e640000000000 */
[----:B-1----:R1:W-:Y:S01]  /*3180*/  SYNCS.ARRIVE.TRANS64.RED.A1T0 RZ, [R3+URZ], RZ ;  /* 0x000000ff03ff79a7 */ /* 0x0023e200081004ff */
[----:B------:R1:W4:Y:S01]  /*3190*/  @P0 SYNCS.PHASECHK.TRANS64.TRYWAIT P2, [UR4], R2 ;  /* 0x00000002ff0005a7 */ /* 0x0003220008041104 */
[----:B------:R-:W-:Y:S01]  /*31a0*/  ULEA.HI UR4, UR18, UR18, URZ, 0x1 ;  /* 0x0000001212047291 */ /* 0x000fe2000f8f08ff */
[----:B--2---:R-:W-:-:S03]  /*31b0*/  LOP3.LUT P1, RZ, R6, 0x1, RZ, 0xc0, !PT ;  /* 0x0000000106ff7812 */ /* 0x004fc6000782c0ff */
[----:B------:R-:W-:Y:S02]  /*31c0*/  USHF.L.U32 UR9, UR4, 0x7, URZ ;  /* 0x0000000704097899 */ /* 0x000fe400080006ff */
[----:B------:R-:W-:Y:S02]  /*31d0*/  ULOP3.LUT UR4, UR4, 0xffe, URZ, 0xc0, !UPT ;  /* 0x00000ffe04047892 */ /* 0x000fe4000f8ec0ff */
[----:B------:R-:W-:Y:S02]  /*31e0*/  ULOP3.LUT UR9, UR9, 0xffffff00, URZ, 0xc0, !UPT ;  /* 0xffffff0009097892 */ /* 0x000fe4000f8ec0ff */
[----:B------:R-:W-:Y:S02]  /*31f0*/  UIADD3 UR4, UPT, UPT, -UR4, UR18, URZ ;  /* 0x0000001204047290 */ /* 0x000fe4000fffe1ff */
[----:B------:R-:W-:Y:S01]  /*3200*/  UIADD3 UR9, UPT, UPT, UR19, UR9, URZ ;  /* 0x0000000913097290 */ /* 0x000fe2000fffe0ff */
[----:B------:R-:W2:Y:S03]  /*3210*/  SYNCS.PHASECHK.TRANS64.TRYWAIT P0, [UR8+0xf0], R0 ;  /* 0x0000f000ff0075a7 */ /* 0x000ea60008001108 */
[----:B------:R-:W-:Y:S01]  /*3220*/  ULEA UR9, UR4, UR9, 0x14 ;  /* 0x0000000904097291 */ /* 0x000fe2000f8ea0ff */
[----:B-12-4-:R-:W-:Y:S11]  /*3230*/  @!P0 BRA `(.L_x_56) ;  /* 0x0000006000648947 */ /* 0x016ff60003800000 */
.L_x_154:
[----:B------:R-:W-:Y:S01]  /*3240*/  IADD3 R10, PT, PT, R10, 0x1, RZ ;  /* 0x000000010a0a7810 */ /* 0x000fe20007ffe0ff */
[----:B------:R-:W-:Y:S06]  /*3250*/  BRA.U !UP3, `(.L_x_57) ;  /* 0x000000010b987547 */ /* 0x000fec000b800000 */
[----:B------:R-:W-:Y:S01]  /*3260*/  UPLOP3.LUT UP4, UPT, UPT, UPT, UPT, 0x40, 0x4 ;  /* 0x000000000004789c */ /* 0x000fe20003f8e870 */
[----:B------:R-:W-:Y:S01]  /*3270*/  UMOV UR16, UR10 ;  /* 0x0000000a00107c82 */ /* 0x000fe20008000000 */
[----:B------:R-:W-:Y:S01]  /*3280*/  UMOV UR15, UR5 ;  /* 0x00000005000f7c82 */ /* 0x000fe20008000000 */
[----:B------:R-:W-:-:S08]  /*3290*/  UMOV UR14, UR17 ;  /* 0x00000011000e7c82 */ /* 0x000fd00008000000 */
.L_x_60:
[----:B------:R-:W-:Y:S02]  /*32a0*/  UIADD3 UR16, UPT, UPT, UR16, 0x1, URZ ;  /* 0x0000000110107890 */ /* 0x000fe4000fffe0ff */
[----:B--2---:R-:W-:Y:S02]  /*32b0*/  ULEA UR7, UR14, UR6, 0x3 ;  /* 0x000000060e077291 */ /* 0x004fe4000f8e18ff */
[----:B------:R-:W-:Y:S01]  /*32c0*/  UISETP.NE.AND UP0, UPT, UR16, URZ, UPT ;  /* 0x000000ff1000728c */ /* 0x000fe2000bf05270 */
[----:B----4-:R-:W-:Y:S10]  /*32d0*/  @P2 BRA `(.L_x_58) ;  /* 0x00000000000c2947 */ /* 0x010ff40003800000 */
[----:B-1----:R-:W-:Y:S04]  /*32e0*/  SHF.L.U32 R2, R8, 0x1f, RZ ;  /* 0x0000001f08027819 */ /* 0x002fe800000006ff */
[----:B------:R-:W1:Y:S02]  /*32f0*/  SYNCS.PHASECHK.TRANS64.TRYWAIT P0, [UR7], R2 ;  /* 0x00000002ff0075a7 */ /* 0x000e640008001107 */
[----:B-1----:R-:W-:Y:S05]  /*3300*/  @!P0 BRA `(.L_x_59) ;  /* 0x0000006000488947 */ /* 0x002fea0003800000 */
.L_x_58:
[----:B------:R-:W-:Y:S01]  /*3310*/  UISETP.NE.AND UP1, UPT, UR15, 0x1, UPT ;  /* 0x000000010f00788c */ /* 0x000fe2000bf25270 */
[----:B------:R-:W-:Y:S01]  /*3320*/  PLOP3.LUT P2, PT, PT, PT, PT, 0x80, 0x8 ;  /* 0x000000000008781c */ /* 0x000fe20003f4f070 */
[----:B------:R-:W-:Y:S02]  /*3330*/  UIADD3 UR17, UPT, UPT, UR14, 0x1, URZ ;  /* 0x000000010e117890 */ /* 0x000fe4000fffe0ff */
[----:B------:R-:W-:Y:S02]  /*3340*/  ULEA UR24, UR14, UR12, 0xa ;  /* 0x0000000c0e187291 */ /* 0x000fe4000f8e50ff */
[----:B------:R-:W-:Y:S01]  /*3350*/  UISETP.NE.AND UP2, UPT, UR17, 0x6, UPT ;  /* 0x000000061100788c */ /* 0x000fe2000bf45270 */
[----:B------:R-:W-:Y:S01]  /*3360*/  PLOP3.LUT P0, PT, PT, PT, UP1, 0x80, 0x8 ;  /* 0x000000000008781c */ /* 0x000fe20003f0f018 */
[----:B------:R-:W-:Y:S02]  /*3370*/  ULEA UR26, UR14, UR11, 0x8 ;  /* 0x0000000b0e1a7291 */ /* 0x000fe4000f8e40ff */
[----:B------:R-:W-:Y:S02]  /*3380*/  USEL UR13, URZ, 0x1, UP2 ;  /* 0x00000001ff0d7887 */ /* 0x000fe40009000000 */
[----:B------:R-:W-:Y:S02]  /*3390*/  USEL UR17, UR17, URZ, UP2 ;  /* 0x000000ff11117287 */ /* 0x000fe40009000000 */
[----:B------:R-:W-:Y:S02]  /*33a0*/  UIADD3 UR30, UPT, UPT, UR24, 0x2, URZ ;  /* 0x00000002181e7890 */ /* 0x000fe4000fffe0ff */
[----:B------:R-:W-:Y:S01]  /*33b0*/  @UP1 ULEA UR4, UR17, UR6, 0x3 ;  /* 0x0000000611041291 */ /* 0x000fe2000f8e18ff */
[----:B------:R-:W-:Y:S01]  /*33c0*/  LOP3.LUT R8, R8, UR13, RZ, 0x3c, !PT ;  /* 0x0000000d08087c12 */ /* 0x000fe2000f8e3cff */
[----:B------:R-:W-:Y:S02]  /*33d0*/  UIADD3 UR28, UPT, UPT, UR26, 0x2, URZ ;  /* 0x000000021a1c7890 */ /* 0x000fe4000fffe0ff */
[----:B------:R-:W-:Y:S01]  /*33e0*/  UIADD3 UR7, UPT, UPT, UR7, 0x30, URZ ;  /* 0x0000003007077890 */ /* 0x000fe2000fffe0ff */
[----:B-1----:R-:W-:Y:S01]  /*33f0*/  @P0 SHF.L.U32 R0, R8, 0x1f, RZ ;  /* 0x0000001f08000819 */ /* 0x002fe200000006ff */
[----:B------:R-:W-:Y:S01]  /*3400*/  UMOV UR25, 0x80004020 ;  /* 0x8000402000197882 */ /* 0x000fe20000000000 */
[----:B------:R-:W-:Y:S01]  /*3410*/  UMOV UR27, 0x80004020 ;  /* 0x80004020001b7882 */ /* 0x000fe20000000000 */
[----:B------:R-:W-:Y:S01]  /*3420*/  UMOV UR31, 0x80004020 ;  /* 0x80004020001f7882 */ /* 0x000fe20000000000 */
[----:B------:R2:W4:Y:S01]  /*3430*/  @P0 SYNCS.PHASECHK.TRANS64.TRYWAIT P2, [UR4], R0 ;  /* 0x00000000ff0005a7 */ /* 0x0005220008041104 */
[----:B------:R-:W-:Y:S01]  /*3440*/  UIADD3 UR15, UPT, UPT, UR15, -0x1, URZ ;  /* 0xffffffff0f0f7890 */ /* 0x000fe2000fffe0ff */
[----:B------:R2:W-:Y:S01]  /*3450*/  UTCHMMA gdesc[UR26], gdesc[UR24], tmem[UR9], tmem[UR22], idesc[UR23], UP4 ;  /* 0x00ff16181a0075ea */ /* 0x0005e2000a000009 */
[----:B------:R-:W-:Y:S01]  /*3460*/  UPLOP3.LUT UP4, UPT, UPT, UPT, UPT, 0x80, 0x8 ;  /* 0x000000000008789c */ /* 0x000fe20003f8f070 */
[----:B------:R-:W-:Y:S01]  /*3470*/  UMOV UR29, 0x80004020 ;  /* 0x80004020001d7882 */ /* 0x000fe20000000000 */
[----:B------:R-:W-:Y:S01]  /*3480*/  UMOV UR14, UR17 ;  /* 0x00000011000e7c82 */ /* 0x000fe20008000000 */
[----:B------:R2:W-:Y:S01]  /*3490*/  UTCHMMA gdesc[UR28], gdesc[UR30], tmem[UR9], tmem[UR20], idesc[UR21], UPT ;  /* 0x00ff141e1c0075ea */ /* 0x0005e2000b800009 */
[----:B------:R2:W-:Y:S01]  /*34a0*/  UTCBAR [UR7], URZ ;  /* 0x000000ff070073e9 */ /* 0x0005e200080000ff */
[----:B------:R-:W-:Y:S06]  /*34b0*/  BRA.U UP0, `(.L_x_60) ;  /* 0xfffffffd00787547 */ /* 0x000fec000b83ffff */
.L_x_57:
[----:B------:R-:W-:Y:S01]  /*34c0*/  UIADD3 UR18, UPT, UPT, UR18, 0x1, URZ ;  /* 0x0000000112127890 */ /* 0x000fe2000fffe0ff */
[C---:B------:R-:W-:Y:S01]  /*34d0*/  ISETP.NE.AND P0, PT, R10.reuse, 0x2, PT ;  /* 0x000000020a00780c */ /* 0x040fe20003f05270 */
[----:B------:R-:W-:Y:S02]  /*34e0*/  UIADD3 UR8, UPT, UPT, UR8, 0xd0, URZ ;  /* 0x000000d008087890 */ /* 0x000fe4000fffe0ff */
[----:B------:R-:W-:Y:S01]  /*34f0*/  UISETP.NE.AND UP0, UPT, UR18, 0x4, UPT ;  /* 0x000000041200788c */ /* 0x000fe2000bf05270 */
[----:B-12---:R-:W-:Y:S02]  /*3500*/  SEL R0, RZ, 0x1, P0 ;  /* 0x00000001ff007807 */ /* 0x006fe40000000000 */
[----:B------:R-:W-:Y:S01]  /*3510*/  SEL R10, R10, RZ, P0 ;  /* 0x000000ff0a0a7207 */ /* 0x000fe20000000000 */
[----:B------:R-:W-:Y:S01]  /*3520*/  USEL UR4, URZ, 0x1, UP0 ;  /* 0x00000001ff047887 */ /* 0x000fe20008000000 */
[----:B------:R-:W-:Y:S01]  /*3530*/  LOP3.LUT R9, R9, R0, RZ, 0x3c, !PT ;  /* 0x0000000009097212 */ /* 0x000fe200078e3cff */
[----:B------:R-:W-:Y:S01]  /*3540*/  USEL UR18, UR18, URZ, UP0 ;  /* 0x000000ff12127287 */ /* 0x000fe20008000000 */
[----:B------:R1:W-:Y:S03]  /*3550*/  UTCBAR [UR8], URZ ;  /* 0x000000ff080073e9 */ /* 0x0003e600080000ff */
[----:B------:R-:W-:Y:S01]  /*3560*/  LOP3.LUT R11, R11, UR4, RZ, 0x3c, !PT ;  /* 0x000000040b0b7c12 */ /* 0x000fe2000f8e3cff */
[----:B------:R-:W-:Y:S07]  /*3570*/  @P1 BRA `(.L_x_61) ;  /* 0xfffffff800b01947 */ /* 0x000fee000383ffff */
[----:B------:R-:W2:Y:S01]  /*3580*/  S2UR UR4, SR_CgaCtaId ;  /* 0x00000000000479c3 */ /* 0x000ea20000008800 */
[----:B------:R-:W-:Y:S01]  /*3590*/  ELECT P0, URZ, PT ;  /* 0x0000000000ff782f */ /* 0x000fe20003800000 */
[----:B------:R-:W-:Y:S01]  /*35a0*/  IMAD.MOV.U32 R0, RZ, RZ, 0x1 ;  /* 0x00000001ff007424 */ /* 0x000fe200078e00ff */
[----:B------:R-:W-:Y:S01]  /*35b0*/  UIADD3 UR6, UPT, UPT, UR6, 0xf0, URZ ;  /* 0x000000f006067890 */ /* 0x000fe2000fffe0ff */
[----:B------:R-:W-:Y:S01]  /*35c0*/  SHF.L.U32 R2, R11, 0x1f, RZ ;  /* 0x0000001f0b027819 */ /* 0x000fe200000006ff */
[----:B------:R-:W-:-:S03]  /*35d0*/  UMOV UR5, 0x40 ;  /* 0x0000004000057882 */ /* 0x000fc60000000000 */
[----:B------:R-:W-:Y:S01]  /*35e0*/  UVIRTCOUNT.DEALLOC.SMPOOL 0x80 ;  /* 0x000000800000784c */ /* 0x000fe20000000000 */
[----:B--2---:R-:W-:Y:S02]  /*35f0*/  ULEA UR4, UR4, UR5, 0x18 ;  /* 0x0000000504047291 */ /* 0x004fe4000f8ec0ff */
[----:B------:R-:W-:-:S07]  /*3600*/  ULEA UR5, UR18, UR6, 0x3 ;  /* 0x0000000612057291 */ /* 0x000fce000f8e18ff */
[----:B------:R2:W-:Y:S02]  /*3610*/  @P0 STS.U8 [UR4+0x1c], R0 ;  /* 0x00001c00ff000988 */ /* 0x0005e40008000004 */
[----:B------:R-:W3:Y:S02]  /*3620*/  SYNCS.PHASECHK.TRANS64.TRYWAIT P0, [UR5], R2 ;  /* 0x00000002ff0075a7 */ /* 0x000ee40008001105 */
[----:B--23--:R-:W-:Y:S05]  /*3630*/  @!P0 BRA `(.L_x_62) ;  /* 0x0000005c00948947 */ /* 0x00cfea0003800000 */
.L_x_157:
[----:B------:R-:W-:-:S04]  /*3640*/  UIADD3 UR7, UPT, UPT, UR18, 0x1, URZ ;  /* 0x0000000112077890 */ /* 0x000fc8000fffe0ff */
[----:B------:R-:W-:-:S04]  /*3650*/  UISETP.NE.AND UP0, UPT, UR7, 0x4, UPT ;  /* 0x000000040700788c */ /* 0x000fc8000bf05270 */
[----:B-1----:R-:W-:Y:S02]  /*3660*/  USEL UR8, URZ, 0x1, UP0 ;  /* 0x00000001ff087887 */ /* 0x002fe40008000000 */
[----:B------:R-:W-:-:S04]  /*3670*/  USEL UR7, UR7, URZ, UP0 ;  /* 0x000000ff07077287 */ /* 0x000fc80008000000 */
[----:B------:R-:W-:Y:S01]  /*3680*/  ULEA UR5, UR7, UR6, 0x3 ;  /* 0x0000000607057291 */ /* 0x000fe2000f8e18ff */
[----:B--2---:R-:W-:-:S04]  /*3690*/  LOP3.LUT R2, R11, UR8, RZ, 0x3c, !PT ;  /* 0x000000080b027c12 */ /* 0x004fc8000f8e3cff */
[----:B------:R-:W-:-:S04]  /*36a0*/  SHF.L.U32 R3, R2, 0x1f, RZ ;  /* 0x0000001f02037819 */ /* 0x000fc800000006ff */
[----:B------:R-:W1:Y:S02]  /*36b0*/  SYNCS.PHASECHK.TRANS64.TRYWAIT P0, [UR5], R3 ;  /* 0x00000003ff0075a7 */ /* 0x000e640008001105 */
[----:B-1----:R-:W-:Y:S05]  /*36c0*/  @!P0 BRA `(.L_x_63) ;  /* 0x0000005c00888947 */ /* 0x002fea0003800000 */
.L_x_159:
        /* <DEDUP_REMOVED lines=9> */
.L_x_161:
[----:B------:R-:W-:-:S04]  /*3760*/  UIADD3 UR7, UPT, UPT, UR7, 0x1, URZ ;  /* 0x0000000107077890 */ /* 0x000fc8000fffe0ff */
[----:B------:R-:W-:-:S04]  /*3770*/  UISETP.NE.AND UP0, UPT, UR7, 0x4, UPT ;  /* 0x000000040700788c */ /* 0x000fc8000bf05270 */
[----:B------:R-:W-:Y:S02]  /*3780*/  USEL UR5, URZ, 0x1, UP0 ;  /* 0x00000001ff057887 */ /* 0x000fe40008000000 */
[----:B------:R-:W-:-:S04]  /*3790*/  USEL UR7, UR7, URZ, UP0 ;  /* 0x000000ff07077287 */ /* 0x000fc80008000000 */
[----:B------:R-:W-:Y:S01]  /*37a0*/  ULEA UR7, UR7, UR6, 0x3 ;  /* 0x0000000607077291 */ /* 0x000fe2000f8e18ff */
[----:B------:R-:W-:-:S04]  /*37b0*/  LOP3.LUT R2, R2, UR5, RZ, 0x3c, !PT ;  /* 0x0000000502027c12 */ /* 0x000fc8000f8e3cff */
[----:B------:R-:W-:-:S04]  /*37c0*/  SHF.L.U32 R2, R2, 0x1f, RZ ;  /* 0x0000001f02027819 */ /* 0x000fc800000006ff */
[----:B------:R-:W2:Y:S02]  /*37d0*/  SYNCS.PHASECHK.TRANS64.TRYWAIT P0, [UR7], R2 ;  /* 0x00000002ff0075a7 */ /* 0x000ea40008001107 */
[----:B--2---:R-:W-:Y:S05]  /*37e0*/  @!P0 BRA `(.L_x_65) ;  /* 0x0000005c00708947 */ /* 0x004fea0003800000 */
.L_x_163:
[----:B------:R-:W-:Y:S01]  /*37f0*/  NOP ;  /* 0x0000000000007918 */ /* 0x000fe20000000000 */
[----:B-1----:R-:W1:Y:S01]  /*3800*/  LDS R0, [UR4+0x14] ;  /* 0x00001404ff007984 */ /* 0x002e620008000800 */
[----:B------:R-:W-:Y:S01]  /*3810*/  ULOP3.LUT UR6, UR19, 0xffff, URZ, 0xc0, !UPT ;  /* 0x0000ffff13067892 */ /* 0x000fe2000f8ec0ff */
[----:B------:R-:W-:Y:S01]  /*3820*/  UMOV UR8, 0xffff ;  /* 0x0000ffff00087882 */ /* 0x000fe20000000000 */
[----:B------:R-:W-:Y:S02]  /*3830*/  UMOV UR5, 0x1 ;  /* 0x0000000100057882 */ /* 0x000fe40000000000 */
[----:B------:R-:W-:-:S04]  /*3840*/  USHF.R.U32.HI UR6, URZ, 0x5, UR6 ;  /* 0x00000005ff067899 */ /* 0x000fc80008011606 */
[----:B------:R-:W-:Y:S02]  /*3850*/  USHF.L.U32 UR8, UR8, UR6, URZ ;  /* 0x0000000608087299 */ /* 0x000fe400080006ff */
[----:B------:R-:W-:-:S04]  /*3860*/  USHF.L.U32 UR5, UR5, UR6, URZ ;  /* 0x0000000605057299 */ /* 0x000fc800080006ff */
[----:B-1----:R-:W-:-:S04]  /*3870*/  LOP3.LUT R0, R0, UR8, RZ, 0xc0, !PT ;  /* 0x0000000800007c12 */ /* 0x002fc8000f8ec0ff */
[----:B------:R-:W-:-:S13]  /*3880*/  ISETP.NE.AND P0, PT, R0, UR8, PT ;  /* 0x0000000800007c0c */ /* 0x000fda000bf05270 */
[----:B------:R-:W-:Y:S05]  /*3890*/  @P0 BRA `(.L_x_66) ;  /* 0x0000000000580947 */ /* 0x000fea0003800000 */
[----:B------:R-:W1:Y:S02]  /*38a0*/  LDS R0, [UR4+0x18] ;  /* 0x00001804ff007984 */ /* 0x000e640008000800 */
[----:B-1----:R-:W-:-:S04]  /*38b0*/  LOP3.LUT R0, R0, UR5, RZ, 0xc0, !PT ;  /* 0x0000000500007c12 */ /* 0x002fc8000f8ec0ff */
[----:B------:R-:W-:-:S13]  /*38c0*/  ISETP.NE.AND P0, PT, R0, UR5, PT ;  /* 0x0000000500007c0c */ /* 0x000fda000bf05270 */
[----:B------:R-:W-:Y:S05]  /*38d0*/  @P0 BRA `(.L_x_67) ;  /* 0x00000000003c0947 */ /* 0x000fea0003800000 */
[----:B------:R-:W1:Y:S01]  /*38e0*/  S2R R2, SR_LANEID ;  /* 0x0000000000027919 */ /* 0x000e620000000000 */
[----:B------:R-:W-:Y:S01]  /*38f0*/  ULOP3.LUT UR8, URZ, UR8, URZ, 0x33, !UPT ;  /* 0x00000008ff087292 */ /* 0x000fe2000f8e33ff */
[----:B------:R-:W-:Y:S02]  /*3900*/  VOTEU.ANY UR7, UPT, PT ;  /* 0x0000000000077886 */ /* 0x000fe400038e0100 */
[----:B------:R-:W-:-:S03]  /*3910*/  UFLO.U32 UR7, UR7 ;  /* 0x00000007000772bd */ /* 0x000fc600080e0000 */
[----:B------:R-:W-:-:S04]  /*3920*/  IMAD.U32 R0, RZ, RZ, UR8 ;  /* 0x00000008ff007e24 */ /* 0x000fc8000f8e00ff */
[----:B------:R2:W3:Y:S02]  /*3930*/  REDUX UR6, R0 ;  /* 0x00000000000673c4 */ /* 0x0004e40000000000 */
[----:B------:R1:W-:Y:S02]  /*3940*/  UTCATOMSWS.AND URZ, UR8 ;  /* 0x0000000800ff79e3 */ /* 0x0003e40008000000 */
[----:B-1----:R-:W-:Y:S02]  /*3950*/  ISETP.EQ.U32.AND P0, PT, R2, UR7, PT ;  /* 0x0000000702007c0c */ /* 0x002fe4000bf02070 */
[----:B--2---:R-:W-:Y:S02]  /*3960*/  LOP3.LUT R0, RZ, UR5, RZ, 0x33, !PT ;  /* 0x00000005ff007c12 */ /* 0x004fe4000f8e33ff */
[----:B---3--:R-:W-:Y:S02]  /*3970*/  MOV R2, UR6 ;  /* 0x0000000600027c02 */ /* 0x008fe40008000f00 */
[----:B------:R-:W1:Y:S07]  /*3980*/  REDUX UR5, R0 ;  /* 0x00000000000573c4 */ /* 0x000e6e0000000000 */
[----:B------:R2:W-:Y:S01]  /*3990*/  @P0 ATOMS.AND RZ, [UR4+0x14], R2 ;  /* 0x00001402ffff098c */ /* 0x0005e2000a800004 */
[----:B-1----:R-:W-:-:S05]  /*39a0*/  IMAD.U32 R0, RZ, RZ, UR5 ;  /* 0x00000005ff007e24 */ /* 0x002fca000f8e00ff */
[----:B------:R2:W-:Y:S01]  /*39b0*/  @P0 ATOMS.AND RZ, [UR4+0x18], R0 ;  /* 0x00001800ffff098c */ /* 0x0005e2000a800004 */
[----:B------:R-:W-:Y:S05]  /*39c0*/  BRA `(.L_x_68) ;  /* 0x0000000000147947 */ /* 0x000fea0003800000 */
.L_x_67:
[----:B------:R-:W-:Y:S02]  /*39d0*/  MOV R2, 0x39f0 ;  /* 0x000039f000027802 */ /* 0x000fe40000000f00 */
[----:B----45:R-:W-:Y:S05]  /*39e0*/  CALL.REL.NOINC `($__internal_0_$__cuda_sm10x_tcgen05_guardrail_trap_col_being_dealloced_not_returned_by_alloc) ;  /* 0x0000006000587944 */ /* 0x030fea0003c00000 */
[----:B------:R-:W-:Y:S05]  /*39f0*/  BRA `(.L_x_68) ;  /* 0x0000000000087947 */ /* 0x000fea0003800000 */
.L_x_66:
[----:B------:R-:W-:Y:S02]  /*3a00*/  MOV R2, 0x3a20 ;  /* 0x00003a2000027802 */ /* 0x000fe40000000f00 */
[----:B----45:R-:W-:Y:S05]  /*3a10*/  CALL.REL.NOINC `($__internal_2_$__cuda_sm10x_tcgen05_guardrail_trap_unallocated_columns_being_dealloced) ;  /* 0x0000006000647944 */ /* 0x030fea0003c00000 */
.L_x_68:
[----:B------:R-:W-:Y:S01]  /*3a20*/  NOP ;  /* 0x0000000000007918 */ /* 0x000fe20000000000 */
[----:B------:R-:W-:Y:S05]  /*3a30*/  EXIT ;  /* 0x000000000000794d */ /* 0x000fea0003800000 */
.L_x_50:
[----:B------:R-:W-:-:S09]  /*3a40*/  UISETP.NE.OR UP2, UPT, UR8, 0x3, !UP2 ;  /* 0x000000030800788c */ /* 0x000fd2000d745670 */
[----:B------:R-:W-:Y:S05]  /*3a50*/  BRA.U UP2, `(.L_x_69) ;  /* 0x0000001102087547 */ /* 0x000fea000b800000 */
[----:B------:R-:W1:Y:S01]  /*3a60*/  LDC R0, c[0x0][0xb30] ;  /* 0x0002cc00ff007b82 */ /* 0x000e620000000800 */
[----:B------:R-:W2:Y:S01]  /*3a70*/  LDCU.64 UR8, c[0x0][0x888] ;  /* 0x00011100ff0877ac */ /* 0x000ea20008000a00 */
[----:B------:R-:W-:Y:S02]  /*3a80*/  HFMA2 R27, -RZ, RZ, 0, 0 ;  /* 0x00000000ff1b7431 */ /* 0x000fe400000001ff */
[----:B------:R-:W-:Y:S01]  /*3a90*/  IMAD.MOV.U32 R29, RZ, RZ, 0x1 ;  /* 0x00000001ff1d7424 */ /* 0x000fe200078e00ff */
[----:B------:R-:W-:Y:S01]  /*3aa0*/  MOV R25, 0x2000 ;  /* 0x0000200000197802 */ /* 0x000fe20000000f00 */
[----:B------:R-:W4:Y:S01]  /*3ab0*/  LDCU.64 UR4, c[0x0][0x890] ;  /* 0x00011200ff0477ac */ /* 0x000f220008000a00 */
[----:B------:R-:W-:Y:S01]  /*3ac0*/  IMAD.MOV.U32 R28, RZ, RZ, RZ ;  /* 0x000000ffff1c7224 */ /* 0x000fe200078e00ff */
[----:B------:R-:W3:Y:S01]  /*3ad0*/  LDC R24, c[0x0][0x370] ;  /* 0x0000dc00ff187b82 */ /* 0x000ee20000000800 */
[----:B------:R-:W-:Y:S01]  /*3ae0*/  UMOV UR7, 0x400 ;  /* 0x0000040000077882 */ /* 0x000fe20000000000 */
[----:B------:R-:W-:-:S02]  /*3af0*/  UPLOP3.LUT UP1, UPT, UPT, UPT, UPT, 0x40, 0x4 ;  /* 0x000000000004789c */ /* 0x000fc40003f2e870 */
[----:B------:R-:W-:-:S04]  /*3b00*/  ULEA UR7, UR37, UR7, 0x18 ;  /* 0x0000000725077291 */ /* 0x000fc8000f8ec0ff */
[----:B------:R-:W3:Y:S01]  /*3b10*/  LDC R3, c[0x0][0xb0c] ;  /* 0x0002c300ff037b82 */ /* 0x000ee20000000800 */
[----:B------:R-:W-:Y:S02]  /*3b20*/  UIADD3 UR13, UPT, UPT, UR7, 0x78, URZ ;  /* 0x00000078070d7890 */ /* 0x000fe4000fffe0ff */
[----:B--2---:R-:W-:Y:S02]  /*3b30*/  UISETP.NE.U32.AND UP2, UPT, UR8, URZ, UPT ;  /* 0x000000ff0800728c */ /* 0x004fe4000bf45070 */
[----:B------:R-:W-:Y:S02]  /*3b40*/  UIADD3 UR33, UPT, UPT, UR7, 0x60, URZ ;  /* 0x0000006007217890 */ /* 0x000fe4000fffe0ff */
[----:B----4-:R-:W-:Y:S01]  /*3b50*/  UISETP.NE.U32.AND UP3, UPT, UR4, URZ, UPT ;  /* 0x000000ff0400728c */ /* 0x010fe2000bf65070 */
[----:B------:R-:W2:Y:S01]  /*3b60*/  LDC R18, c[0x0][0xb20] ;  /* 0x0002c800ff127b82 */ /* 0x000ea20000000800 */
[----:B-1----:R-:W-:Y:S01]  /*3b70*/  ISETP.NE.AND P1, PT, R0, 0x1, PT ;  /* 0x000000010000780c */ /* 0x002fe20003f25270 */
[----:B------:R-:W-:-:S02]  /*3b80*/  UISETP.NE.AND.EX UP2, UPT, UR9, URZ, UPT, UP2 ;  /* 0x000000ff0900728c */ /* 0x000fc4000bf45320 */
[----:B------:R-:W-:Y:S02]  /*3b90*/  UIADD3 UR25, UPT, UPT, UR7, 0x68, URZ ;  /* 0x0000006807197890 */ /* 0x000fe4000fffe0ff */
[----:B------:R-:W-:Y:S02]  /*3ba0*/  UIADD3 UR17, UPT, UPT, UR7, 0x70, URZ ;  /* 0x0000007007117890 */ /* 0x000fe4000fffe0ff */
[----:B------:R-:W1:Y:S01]  /*3bb0*/  LDC.64 R30, c[0x0][0x348] ;  /* 0x0000d200ff1e7b82 */ /* 0x000e620000000a00 */
[----:B------:R-:W-:Y:S02]  /*3bc0*/  UPRMT UR13, UR37, 0x654, UR13 ;  /* 0x00000654250d7896 */ /* 0x000fe4000800000d */
[----:B------:R-:W-:-:S05]  /*3bd0*/  UISETP.NE.AND.EX UP3, UPT, UR5, URZ, UPT, UP3 ;  /* 0x000000ff0500728c */ /* 0x000fca000bf65330 */
[----:B------:R-:W4:Y:S08]  /*3be0*/  LDC.64 R16, c[0x0][0xb10] ;  /* 0x0002c400ff107b82 */ /* 0x000f300000000a00 */
[----:B------:R-:W1:Y:S08]  /*3bf0*/  LDC.64 R6, c[0x0][0xb18] ;  /* 0x0002c600ff067b82 */ /* 0x000e700000000a00 */
[----:B------:R-:W1:Y:S08]  /*3c00*/  LDC.64 R4, c[0x0][0xb28] ;  /* 0x0002ca00ff047b82 */ /* 0x000e700000000a00 */
[----:B--23--:R-:W1:Y:S02]  /*3c10*/  LDC R19, c[0x0][0x374] ;  /* 0x0000dd00ff137b82 */ /* 0x00ce640000000800 */
.L_x_80:
[C---:B------:R-:W-:Y:S02]  /*3c20*/  LEA R0, R28.reuse, UR7, 0x3 ;  /* 0x000000071c007c11 */ /* 0x040fe4000f8e18ff */
[----:B------:R-:W-:Y:S02]  /*3c30*/  SHF.L.U32 R2, R27, 0x1f, RZ ;  /* 0x0000001f1b027819 */ /* 0x000fe400000006ff */
[----:B------:R-:W-:Y:S02]  /*3c40*/  LEA R20, R28, UR7, 0x4 ;  /* 0x000000071c147c11 */ /* 0x000fe4000f8e20ff */
[----:B--2---:R-:W2:Y:S02]  /*3c50*/  SYNCS.PHASECHK.TRANS64.TRYWAIT P0, [R0+URZ+0xb0], R2 ;  /* 0x0000b002000075a7 */ /* 0x004ea400080011ff */
[----:B--2---:R-:W-:Y:S05]  /*3c60*/  @!P0 BRA `(.L_x_70) ;  /* 0x0000005800688947 */ /* 0x004fea0003800000 */
.L_x_164:
[----:B------:R-:W-:Y:S01]  /*3c70*/  ISETP.GE.AND P0, PT, R40, 0x1, PT ;  /* 0x000000012800780c */ /* 0x000fe20003f06270 */
[----:B------:R-:W3:Y:S01]  /*3c80*/  LDS.128 R20, [R20+0x140] ;  /* 0x0001400014147984 */ /* 0x000ee20000000c00 */
[----:B--2---:R-:W-:Y:S01]  /*3c90*/  VIADD R0, R0, 0xc0 ;  /* 0x000000c000007836 */ /* 0x004fe20000000000 */
[----:B------:R-:W-:Y:S01]  /*3ca0*/  @!PT LDS RZ, [RZ] ;  /* 0x00000000fffff984 */ /* 0x000fe20000000800 */
[----:B------:R-:W-:Y:S01]  /*3cb0*/  @!PT LDS RZ, [RZ] ;  /* 0x00000000fffff984 */ /* 0x000fe20000000800 */
[----:B------:R-:W-:Y:S01]  /*3cc0*/  @!PT LDS RZ, [RZ] ;  /* 0x00000000fffff984 */ /* 0x000fe20000000800 */
[----:B------:R-:W-:Y:S01]  /*3cd0*/  @!PT LDS RZ, [RZ] ;  /* 0x00000000fffff984 */ /* 0x000fe20000000800 */
[----:B------:R2:W-:Y:S06]  /*3ce0*/  MEMBAR.ALL.CTA ;  /* 0x0000000000007992 */ /* 0x0005ec0000008000 */
[----:B--2---:R-:W2:Y:S01]  /*3cf0*/  FENCE.VIEW.ASYNC.S ;  /* 0x00000000000073c6 */ /* 0x004ea20000000000 */
[----:B------:R-:W-:Y:S04]  /*3d00*/  PRMT R0, RZ, 0x654, R0 ;  /* 0x00000654ff007816 */ /* 0x000fe80000000000 */
[----:B--2---:R2:W-:Y:S01]  /*3d10*/  SYNCS.ARRIVE.TRANS64.RED.A1T0 RZ, [R0+URZ], RZ ;  /* 0x000000ff00ff79a7 */ /* 0x0045e200081004ff */
[----:B---3--:R-:W-:Y:S11]  /*3d20*/  LOP3.LUT P3, RZ, R22, 0x1, RZ, 0xc0, !PT ;  /* 0x0000000116ff7812 */ /* 0x008ff6000786c0ff */
[----:B------:R-:W-:Y:S02]  /*3d30*/  @!UPT UIADD3 URZ, UPT, UPT, URZ, URZ, URZ ;  /* 0x000000fffffff290 */ /* 0x000fe4000fffe0ff */
[----:B------:R-:W-:Y:S02]  /*3d40*/  @P3 MOV R11, R20 ;  /* 0x00000014000b3202 */ /* 0x000fe40000000f00 */
[----:B------:R-:W-:Y:S01]  /*3d50*/  @P3 LOP3.LUT R10, R21, 0xffff, RZ, 0xc0, !PT ;  /* 0x0000ffff150a3812 */ /* 0x000fe200078ec0ff */
[----:B--2---:R-:W-:Y:S06]  /*3d60*/  @!P0 BRA `(.L_x_71) ;  /* 0x0000000000a48947 */ /* 0x004fec0003800000 */
[-C--:B-1----:R-:W-:Y:S01]  /*3d70*/  IMAD.HI.U32 R0, R19, R7.reuse, RZ ;  /* 0x0000000713007227 */ /* 0x082fe200078e00ff */
[----:B------:R-:W-:Y:S02]  /*3d80*/  ISETP.NE.AND P0, PT, R6, 0x1, PT ;  /* 0x000000010600780c */ /* 0x000fe40003f05270 */
[----:B------:R-:W-:Y:S01]  /*3d90*/  ISETP.NE.AND P2, PT, R40, 0x1, PT ;  /* 0x000000012800780c */ /* 0x000fe20003f45270 */
[----:B----4-:R-:W-:Y:S01]  /*3da0*/  IMAD.HI.U32 R9, R24, R16, RZ ;  /* 0x0000001018097227 */ /* 0x010fe200078e00ff */
[----:B------:R-:W-:Y:S02]  /*3db0*/  SHF.R.U32.HI R0, RZ, R18, R0 ;  /* 0x00000012ff007219 */ /* 0x000fe40000011600 */
[----:B------:R-:W-:Y:S01]  /*3dc0*/  ISETP.NE.AND P4, PT, R3, 0x1, PT ;  /* 0x000000010300780c */ /* 0x000fe20003f85270 */
[----:B------:R-:W-:Y:S01]  /*3dd0*/  IMAD.HI.U32 R13, R10, R7, RZ ;  /* 0x000000070a0d7227 */ /* 0x000fe200078e00ff */
[----:B------:R-:W-:Y:S02]  /*3de0*/  SHF.R.U32.HI R9, RZ, R17, R9 ;  /* 0x00000011ff097219 */ /* 0x000fe40000011609 */
[----:B------:R-:W-:Y:S01]  /*3df0*/  SEL R0, R19, R0, !P0 ;  /* 0x0000000013007207 */ /* 0x000fe20004000000 */
[----:B------:R-:W-:Y:S01]  /*3e00*/  IMAD.HI.U32 R12, R11, R16, RZ ;  /* 0x000000100b0c7227 */ /* 0x000fe200078e00ff */
[----:B------:R-:W-:Y:S03]  /*3e10*/  SEL R9, R24, R9, !P4 ;  /* 0x0000000918097207 */ /* 0x000fe60006000000 */
[-C--:B------:R-:W-:Y:S01]  /*3e20*/  IMAD.HI.U32 R8, R0, R4.reuse, RZ ;  /* 0x0000000400087227 */ /* 0x080fe200078e00ff */
[----:B------:R-:W-:Y:S03]  /*3e30*/  SHF.R.U32.HI R12, RZ, R17, R12 ;  /* 0x00000011ff0c7219 */ /* 0x000fe6000001160c */
[----:B------:R-:W-:Y:S01]  /*3e40*/  IMAD.HI.U32 R2, R9, R4, RZ ;  /* 0x0000000409027227 */ /* 0x000fe200078e00ff */
[-C--:B------:R-:W-:Y:S02]  /*3e50*/  @P2 SHF.R.U32.HI R0, RZ, R5.reuse, R8 ;  /* 0x00000005ff002219 */ /* 0x080fe40000011608 */
[----:B------:R-:W-:Y:S02]  /*3e60*/  SHF.R.U32.HI R8, RZ, R18, R13 ;  /* 0x00000012ff087219 */ /* 0x000fe4000001160d */
[----:B------:R-:W-:Y:S01]  /*3e70*/  @P2 SHF.R.U32.HI R9, RZ, R5, R2 ;  /* 0x00000005ff092219 */ /* 0x000fe20000011602 */
[----:B------:R-:W-:Y:S01]  /*3e80*/  IMAD R0, R40, R0, RZ ;  /* 0x0000000028007224 */ /* 0x000fe200078e02ff */
[----:B------:R-:W-:Y:S02]  /*3e90*/  SEL R8, R10, R8, !P0 ;  /* 0x000000080a087207 */ /* 0x000fe40004000000 */
[----:B------:R-:W-:Y:S01]  /*3ea0*/  SEL R2, R11, R12, !P4 ;  /* 0x0000000c0b027207 */ /* 0x000fe20006000000 */
[----:B------:R-:W-:Y:S01]  /*3eb0*/  IMAD R12, R40, R9, RZ ;  /* 0x00000009280c7224 */ /* 0x000fe200078e02ff */
[C---:B------:R-:W-:Y:S01]  /*3ec0*/  ISETP.GE.AND P0, PT, R8.reuse, R0, PT ;  /* 0x000000000800720c */ /* 0x040fe20003f06270 */
[----:B------:R-:W-:Y:S03]  /*3ed0*/  IMAD.HI.U32 R0, R8, R4, RZ ;  /* 0x0000000408007227 */ /* 0x000fe600078e00ff */
[----:B------:R-:W-:Y:S02]  /*3ee0*/  ISETP.GE.OR P0, PT, R2, R12, P0 ;  /* 0x0000000c0200720c */ /* 0x000fe40000706670 */
[-C--:B------:R-:W-:Y:S04]  /*3ef0*/  SHF.R.U32.HI R0, RZ, R5.reuse, R0 ;  /* 0x00000005ff007219 */ /* 0x080fe80000011600 */
[----:B------:R-:W-:Y:S05]  /*3f00*/  SEL R13, R8, R0, !P2 ;  /* 0x00000000080d7207 */ /* 0x000fea0005000000 */
[----:B------:R-:W-:Y:S02]  /*3f10*/  IMAD.MOV R12, RZ, RZ, -R13 ;  /* 0x000000ffff0c7224 */ /* 0x000fe400078e0a0d */
[----:B------:R-:W-:Y:S04]  /*3f20*/  @!P0 IMAD.HI.U32 R0, R2, R4, RZ ;  /* 0x0000000402008227 */ /* 0x000fe800078e00ff */
[----:B------:R-:W-:Y:S01]  /*3f30*/  IMAD R12, R40, R12, R8 ;  /* 0x0000000c280c7224 */ /* 0x000fe200078e0208 */
[----:B------:R-:W-:Y:S04]  /*3f40*/  @!P0 SHF.R.U32.HI R0, RZ, R5, R0 ;  /* 0x00000005ff008219 */ /* 0x000fe80000011600 */
[----:B------:R-:W-:Y:S04]  /*3f50*/  @!P0 SEL R0, R2, R0, !P2 ;  /* 0x0000000002008207 */ /* 0x000fe80005000000 */
[----:B------:R-:W-:Y:S01]  /*3f60*/  @!P0 IADD3 R13, PT, PT, R13, -R0, RZ ;  /* 0x800000000d0d8210 */ /* 0x000fe20007ffe0ff */
[----:B------:R-:W-:Y:S01]  /*3f70*/  @!P0 IMAD R0, R9, R12, R0 ;  /* 0x0000000c09008224 */ /* 0x000fe200078e0200 */
[----:B------:R-:W-:Y:S01]  /*3f80*/  IADD3 R9, PT, PT, -R8, RZ, RZ ;  /* 0x000000ff08097210 */ /* 0x000fe20007ffe1ff */
[--C-:B------:R-:W-:Y:S02]  /*3f90*/  IMAD.MOV R12, RZ, RZ, -R2.reuse ;  /* 0x000000ffff0c7224 */ /* 0x100fe400078e0a02 */
[----:B------:R-:W-:Y:S02]  /*3fa0*/  @!P0 IMAD R8, R13, R40, R2 ;  /* 0x000000280d088224 */ /* 0x000fe400078e0202 */
[----:B------:R-:W-:Y:S02]  /*3fb0*/  @!P0 IMAD.MOV.U32 R2, RZ, RZ, R0 ;  /* 0x000000ffff028224 */ /* 0x000fe400078e0000 */
[----:B------:R-:W-:Y:S02]  /*3fc0*/  IMAD R11, R3, R12, R11 ;  /* 0x0000000c030b7224 */ /* 0x000fe400078e020b */
[----:B------:R-:W-:Y:S02]  /*3fd0*/  IMAD R10, R6, R9, R10 ;  /* 0x00000009060a7224 */ /* 0x000fe400078e020a */
[----:B------:R-:W-:Y:S02]  /*3fe0*/  IMAD R11, R2, R3, R11 ;  /* 0x00000003020b7224 */ /* 0x000fe400078e020b */
[----:B------:R-:W-:Y:S02]  /*3ff0*/  IMAD R10, R8, R6, R10 ;  /* 0x00000006080a7224 */ /* 0x000fe400078e020a */
.L_x_71:
[----:B------:R-:W-:Y:S05]  /*4000*/  BRA.U UP1, `(.L_x_72) ;  /* 0x0000000101107547 */ /* 0x000fea000b800000 */
[----:B------:R-:W-:Y:S04]  /*4010*/  MOV R2, UR6 ;  /* 0x0000000600027c02 */ /* 0x000fe80008000f00 */
[----:B------:R-:W-:Y:S04]  /*4020*/  SHF.L.U32 R2, R2, 0x1f, RZ ;  /* 0x0000001f02027819 */ /* 0x000fe800000006ff */
[----:B------:R-:W2:Y:S02]  /*4030*/  SYNCS.PHASECHK.TRANS64.TRYWAIT P0, [UR7+0xa8], R2 ;  /* 0x0000a802ff0075a7 */ /* 0x000ea40008001107 */
[----:B--2---:R-:W-:Y:S05]  /*4040*/  @!P0 BRA `(.L_x_73) ;  /* 0x0000005400848947 */ /* 0x004fea0003800000 */
.L_x_72:
[----:B------:R-:W-:Y:S02]  /*4050*/  R2UR UR35, R15 ;  /* 0x000000000f2372ca */ /* 0x000fe400000e0000 */
[----:B------:R-:W-:Y:S02]  /*4060*/  R2UR UR34, R14 ;  /* 0x000000000e2272ca */ /* 0x000fe400000e0000 */
[----:B------:R-:W-:Y:S02]  /*4070*/  ISETP.NE.U32.AND P2, PT, RZ, UR4, PT ;  /* 0x00000004ff007c0c */ /* 0x000fe4000bf45070 */
[----:B------:R-:W-:Y:S02]  /*4080*/  SHF.L.U32 R14, R29, 0x1f, RZ ;  /* 0x0000001f1d0e7819 */ /* 0x000fe400000006ff */
[----:B------:R-:W-:Y:S05]  /*4090*/  ISETP.NE.AND.EX P2, PT, RZ, UR5, PT, P2 ;  /* 0x00000005ff007c0c */ /* 0x000fea000bf45320 */
[----:B------:R-:W-:Y:S02]  /*40a0*/  USHF.L.U32 UR35, UR35, 0x6, URZ ;  /* 0x0000000623237899 */ /* 0x000fe400080006ff */
[----:B------:R-:W-:Y:S01]  /*40b0*/  USHF.L.U32 UR34, UR34, 0x8, URZ ;  /* 0x0000000822227899 */ /* 0x000fe200080006ff */
[----:B------:R-:W-:Y:S11]  /*40c0*/  BRA.U !UP3, `(.L_x_74) ;  /* 0x000000010b347547 */ /* 0x000ff6000b800000 */
[----:B------:R-:W-:Y:S01]  /*40d0*/  UPLOP3.LUT UP0, UPT, UPT, UPT, UP2, 0x80, 0x8 ;  /* 0x000000000008789c */ /* 0x000fe20003f0f020 */
[----:B--2---:R-:W-:Y:S02]  /*40e0*/  HFMA2 R0, -RZ, RZ, 0, 5.9604644775390625e-08 ;  /* 0x00000001ff007431 */ /* 0x004fe400000001ff */
[----:B------:R-:W-:Y:S03]  /*40f0*/  IMAD.MOV.U32 R88, RZ, RZ, 0x1 ;  /* 0x00000001ff587424 */ /* 0x000fe600078e00ff */
[----:B------:R-:W-:Y:S05]  /*4100*/  PLOP3.LUT P0, PT, PT, PT, UP0, 0x80, 0x8 ;  /* 0x000000000008781c */ /* 0x000fea0003f0f008 */
[----:B------:R-:W2:Y:S01]  /*4110*/  @UP0 LDCU.64 UR10, c[0x0][0x888] ;  /* 0x00011100ff0a07ac */ /* 0x000ea20008000a00 */
[----:B------:R-:W-:Y:S07]  /*4120*/  @UP0 UIMAD UR8, UR36, UR4, URZ ;  /* 0x00000004240802a4 */ /* 0x000fee000f8e02ff */
[----:B------:R-:W-:Y:S01]  /*4130*/  @!P0 PRMT R88, R0, 0x7610, R88 ;  /* 0x0000761000588816 */ /* 0x000fe20000000058 */
[----:B--2---:R-:W-:Y:S03]  /*4140*/  @UP0 UIMAD.WIDE UR10, UR8, 0x4, UR10 ;  /* 0x00000004080a08a5 */ /* 0x004fe6000f8e020a */
[----:B------:R-:W2:Y:S03]  /*4150*/  @!UP0 LDCU UR8, c[0x0][0x880] ;  /* 0x00011000ff0887ac */ /* 0x000ea60008000800 */
[----:B------:R-:W-:Y:S01]  /*4160*/  IMAD.U32 R8, RZ, RZ, UR10 ;  /* 0x0000000aff087e24 */ /* 0x000fe2000f8e00ff */
[----:B------:R-:W-:Y:S05]  /*4170*/  MOV R9, UR11 ;  /* 0x0000000b00097c02 */ /* 0x000fea0008000f00 */
[----:B-----5:R3:W5:Y:S02]  /*4180*/  @P0 LDG.E R49, desc[UR46][R8.64] ;  /* 0x0000002e08310981 */ /* 0x020764000c1e1900 */
[----:B--23--:R-:W-:Y:S07]  /*4190*/  @!P0 IMAD.U32 R49, RZ, RZ, UR8 ;  /* 0x00000008ff318e24 */ /* 0x00cfee000f8e00ff */
.L_x_74:
[----:B-----5:R-:W-:Y:S01]  /*41a0*/  @!P2 FSETP.EQ.AND P0, PT, R49, RZ, PT ;  /* 0x000000ff3100a20b */ /* 0x020fe20003f02000 */
[----:B------:R-:W-:Y:S01]  /*41b0*/  @!UPT UIADD3 URZ, UPT, UPT, URZ, URZ, URZ ;  /* 0x000000fffffff290 */ /* 0x000fe2000fffe0ff */
[----:B------:R-:W-:Y:S11]  /*41c0*/  @!P2 BRA `(.L_x_75) ;  /* 0x000000000014a947 */ /* 0x000ff60003800000 */
[----:B------:R-:W-:Y:S02]  /*41d0*/  LOP3.LUT P2, RZ, R88, 0xff, RZ, 0xc0, !PT ;  /* 0x000000ff58ff7812 */ /* 0x000fe4000784c0ff */
[----:B------:R-:W-:Y:S04]  /*41e0*/  PLOP3.LUT P0, PT, PT, PT, UP0, 0x80, 0x8 ;  /* 0x000000000008781c */ /* 0x000fe80003f0f008 */
[----:B------:R-:W-:Y:S07]  /*41f0*/  PLOP3.LUT P0, PT, P0, PT, PT, 0x8, 0x80 ;  /* 0x000000000080781c */ /* 0x000fee000070e170 */
[----:B------:R-:W-:Y:S11]  /*4200*/  @P2 FSETP.EQ.AND P0, PT, R49, RZ, PT ;  /* 0x000000ff3100220b */ /* 0x000ff60003f02000 */
[----:B------:R-:W-:Y:S02]  /*4210*/  @!UPT UIADD3 URZ, UPT, UPT, URZ, URZ, URZ ;  /* 0x000000fffffff290 */ /* 0x000fe4000fffe0ff */
.L_x_75:
[----:B------:R-:W3:Y:S01]  /*4220*/  SYNCS.PHASECHK.TRANS64.TRYWAIT P2, [UR7+0x80], R14 ;  /* 0x0000800eff0075a7 */ /* 0x000ee20008041107 */
[----:B------:R-:W-:Y:S04]  /*4230*/  ELECT P4, URZ, PT ;  /* 0x0000000000ff782f */ /* 0x000fe80003880000 */
[----:B------:R-:W-:Y:S11]  /*4240*/  PLOP3.LUT P4, PT, P0, P4, PT, 0xf2, 0x2f ;  /* 0x00000000002f781c */ /* 0x000ff60000789e72 */
[----:B------:R-:W-:Y:S02]  /*4250*/  @!UPT UIADD3 URZ, UPT, UPT, URZ, URZ, URZ ;  /* 0x000000fffffff290 */ /* 0x000fe4000fffe0ff */
[----:B-1----:R-:W-:Y:S05]  /*4260*/  @!P4 IADD3 R8, P0, PT, R30, 0x580, RZ ;  /* 0x000005801e08c810 */ /* 0x002fea0007f1e0ff */
[----:B--2---:R-:W-:Y:S01]  /*4270*/  @!P4 IMAD.X R2, RZ, RZ, R31, P0 ;  /* 0x000000ffff02c224 */ /* 0x004fe200000e061f */
[----:B---3--:R-:W-:Y:S07]  /*4280*/  @!P2 BRA `(.L_x_76) ;  /* 0x00000054000ca947 */ /* 0x008fee0003800000 */
.L_x_167:
[----:B------:R-:W-:Y:S01]  /*4290*/  @!P4 R2UR UR8, R2 ;  /* 0x000000000208c2ca */ /* 0x000fe200000e0000 */
[----:B------:R-:W-:Y:S01]  /*42a0*/  VOTEU.ALL UP1, P4 ;  /* 0x0000000000ff7886 */ /* 0x000fe20002020000 */
[----:B------:R-:W-:Y:S01]  /*42b0*/  @!P4 R2UR UR9, R8 ;  /* 0x000000000809c2ca */ /* 0x000fe200000e0000 */
[----:B-1----:R-:W-:Y:S01]  /*42c0*/  @!P4 IMAD.MOV.U32 R0, RZ, RZ, 0x2000 ;  /* 0x00002000ff00c424 */ /* 0x002fe200078e00ff */
[----:B------:R-:W-:Y:S01]  /*42d0*/  UMOV UR10, 0x0 ;  /* 0x00000000000a7882 */ /* 0x000fe20000000000 */
[----:B------:R-:W-:Y:S01]  /*42e0*/  UMOV UR11, 0x10000000 ;  /* 0x10000000000b7882 */ /* 0x000fe20000000000 */
[----:B------:R-:W-:Y:S01]  /*42f0*/  @!UP1 UIADD3 UR32, UPT, UPT, UR7, 0x400, URZ ;  /* 0x0000040007209890 */ /* 0x000fe2000fffe0ff */
[----:B------:R-:W-:Y:S06]  /*4300*/  VOTEU.ALL UP1, P4 ;  /* 0x0000000000ff7886 */ /* 0x000fec0002020000 */
[----:B------:R-:W-:Y:S01]  /*4310*/  IMAD.U32 R9, RZ, RZ, UR8 ;  /* 0x00000008ff097e24 */ /* 0x000fe2000f8e00ff */
[----:B------:R-:W-:Y:S01]  /*4320*/  UPRMT UR8, UR37, 0x654, UR33 ;  /* 0x0000065425087896 */ /* 0x000fe20008000021 */
[----:B------:R-:W-:Y:S03]  /*4330*/  IMAD.U32 R8, RZ, RZ, UR9 ;  /* 0x00000009ff087e24 */ /* 0x000fe6000f8e00ff */
[----:B------:R-:W-:Y:S02]  /*4340*/  @!P4 R2UR UR15, R9 ;  /* 0x00000000090fc2ca */ /* 0x000fe400000e0000 */
[----:B------:R-:W-:Y:S02]  /*4350*/  @!P4 R2UR UR14, R8 ;  /* 0x00000000080ec2ca */ /* 0x000fe400000e0000 */
[----:B------:R-:W-:Y:S05]  /*4360*/  @!P4 IADD3 R8, P0, PT, R30, 0x580, RZ ;  /* 0x000005801e08c810 */ /* 0x000fea0007f1e0ff */
[----:B------:R-:W-:Y:S06]  /*4370*/  @!P4 IMAD.X R2, RZ, RZ, R31, P0 ;  /* 0x000000ffff02c224 */ /* 0x000fec00000e061f */
[----:B------:R1:W-:Y:S01]  /*4380*/  @!UP1 UTMALDG.3D [UR32], [UR14], desc[UR10] ;  /* 0x00000a200e0095b4 */ /* 0x0003e20008011000 */
[----:B------:R1:W-:Y:S01]  /*4390*/  @!P4 SYNCS.ARRIVE.TRANS64.RED.A0TR RZ, [UR7+0x60], R0 ;  /* 0x00006000ffffc9a7 */ /* 0x0003e20008300407 */
[----:B------:R-:W-:Y:S01]  /*43a0*/  SYNCS.ARRIVE.TRANS64.RED.A1T0 RZ, [UR8], RZ ;  /* 0x000000ffffff79a7 */ /* 0x000fe20008100408 */
[----:B------:R-:W2:Y:S02]  /*43b0*/  SYNCS.PHASECHK.TRANS64.TRYWAIT P2, [UR7+0x88], R14 ;  /* 0x0000880eff0075a7 */ /* 0x000ea40008041107 */
[----:B-12---:R-:W-:Y:S05]  /*43c0*/  @!P2 BRA `(.L_x_77) ;  /* 0x0000005000d4a947 */ /* 0x006fea0003800000 */
.L_x_169:
[----:B------:R-:W-:Y:S01]  /*43d0*/  @!P4 R2UR UR8, R2 ;  /* 0x000000000208c2ca */ /* 0x000fe200000e0000 */
[----:B------:R-:W-:Y:S01]  /*43e0*/  VOTEU.ALL UP1, P4 ;  /* 0x0000000000ff7886 */ /* 0x000fe20002020000 */
[----:B------:R-:W-:Y:S01]  /*43f0*/  @!P4 R2UR UR9, R8 ;  /* 0x000000000809c2ca */ /* 0x000fe200000e0000 */
[----:B-1----:R-:W-:Y:S01]  /*4400*/  @!P4 IMAD.MOV.U32 R0, RZ, RZ, 0x2000 ;  /* 0x00002000ff00c424 */ /* 0x002fe200078e00ff */
[----:B------:R-:W-:Y:S01]  /*4410*/  UMOV UR10, 0x0 ;  /* 0x00000000000a7882 */ /* 0x000fe20000000000 */
[----:B------:R-:W-:Y:S01]  /*4420*/  UMOV UR11, 0x10000000 ;  /* 0x10000000000b7882 */ /* 0x000fe20000000000 */
[----:B------:R-:W-:Y:S02]  /*4430*/  @!UP1 UIADD3 UR26, UPT, UPT, UR34, 0x40, URZ ;  /* 0x00000040221a9890 */ /* 0x000fe4000fffe0ff */
[----:B------:R-:W-:Y:S01]  /*4440*/  @!UP1 UIADD3 UR24, UPT, UPT, UR7, 0x2400, URZ ;  /* 0x0000240007189890 */ /* 0x000fe2000fffe0ff */
[----:B------:R-:W-:Y:S01]  /*4450*/  VOTEU.ALL UP1, P4 ;  /* 0x0000000000ff7886 */ /* 0x000fe20002020000 */
[----:B------:R-:W-:Y:S01]  /*4460*/  UMOV UR27, UR35 ;  /* 0x00000023001b7c82 */ /* 0x000fe20008000000 */
[----:B------:R-:W-:Y:S02]  /*4470*/  UMOV UR28, UR36 ;  /* 0x00000024001c7c82 */ /* 0x000fe40008000000 */
        /* <DEDUP_REMOVED lines=12> */
.L_x_171:
[----:B------:R-:W2:Y:S01]  /*4540*/  LDC.64 R12, c[0x0][0xb18] ;  /* 0x0002c600ff0c7b82 */ /* 0x000ea20000000a00 */
[----:B------:R-:W-:Y:S01]  /*4550*/  @!P4 R2UR UR8, R2 ;  /* 0x000000000208c2ca */ /* 0x000fe200000e0000 */
[----:B------:R-:W-:Y:S01]  /*4560*/  VOTEU.ALL UP1, P4 ;  /* 0x0000000000ff7886 */ /* 0x000fe20002020000 */
[----:B------:R-:W-:Y:S01]  /*4570*/  @!P4 R2UR UR9, R8 ;  /* 0x000000000809c2ca */ /* 0x000fe200000e0000 */
[----:B-1----:R-:W-:Y:S01]  /*4580*/  @!P4 IMAD.MOV.U32 R0, RZ, RZ, 0x2000 ;  /* 0x00002000ff00c424 */ /* 0x002fe200078e00ff */
[----:B------:R-:W-:Y:S03]  /*4590*/  UMOV UR10, 0x0 ;  /* 0x00000000000a7882 */ /* 0x000fe60000000000 */
[----:B------:R-:W1:Y:S01]  /*45a0*/  @!P1 LDC R2, c[0x0][0xb0c] ;  /* 0x0002c300ff029b82 */ /* 0x000e620000000800 */
[----:B------:R-:W-:Y:S01]  /*45b0*/  @!UP1 UIADD3 UR18, UPT, UPT, UR34, 0x80, URZ ;  /* 0x0000008022129890 */ /* 0x000fe2000fffe0ff */
[----:B------:R-:W-:Y:S01]  /*45c0*/  @P3 SHF.R.U32.HI R26, RZ, 0x10, R21 ;  /* 0x00000010ff1a3819 */ /* 0x000fe20000011615 */
[----:B------:R-:W-:Y:S01]  /*45d0*/  @!UP1 UIADD3 UR16, UPT, UPT, UR7, 0x4400, URZ ;  /* 0x0000440007109890 */ /* 0x000fe2000fffe0ff */
[----:B------:R-:W-:Y:S01]  /*45e0*/  VIADD R28, R28, 0x1 ;  /* 0x000000011c1c7836 */ /* 0x000fe20000000000 */
[----:B------:R-:W-:Y:S01]  /*45f0*/  VOTEU.ALL UP1, P4 ;  /* 0x0000000000ff7886 */ /* 0x000fe20002020000 */
[----:B------:R-:W-:Y:S01]  /*4600*/  UMOV UR11, 0x10000000 ;  /* 0x10000000000b7882 */ /* 0x000fe20000000000 */
[----:B------:R-:W-:Y:S01]  /*4610*/  UMOV UR19, UR35 ;  /* 0x0000002300137c82 */ /* 0x000fe20008000000 */
[----:B------:R-:W-:Y:S01]  /*4620*/  IMAD.U32 R9, RZ, RZ, UR8 ;  /* 0x00000008ff097e24 */ /* 0x000fe2000f8e00ff */
[----:B------:R-:W-:Y:S01]  /*4630*/  UMOV UR20, UR36 ;  /* 0x0000002400147c82 */ /* 0x000fe20008000000 */
[----:B------:R-:W-:Y:S01]  /*4640*/  IMAD.U32 R8, RZ, RZ, UR9 ;  /* 0x00000009ff087e24 */ /* 0x000fe2000f8e00ff */
[----:B------:R-:W-:Y:S02]  /*4650*/  UPRMT UR8, UR37, 0x654, UR17 ;  /* 0x0000065425087896 */ /* 0x000fe40008000011 */
[----:B------:R-:W-:Y:S02]  /*4660*/  @!P4 R2UR UR15, R9 ;  /* 0x00000000090fc2ca */ /* 0x000fe400000e0000 */
[----:B------:R-:W-:Y:S02]  /*4670*/  @!P4 R2UR UR14, R8 ;  /* 0x00000000080ec2ca */ /* 0x000fe400000e0000 */
[----:B------:R-:W3:Y:S11]  /*4680*/  LDC.64 R8, c[0x0][0xb10] ;  /* 0x0002c400ff087b82 */ /* 0x000ef60000000a00 */
[----:B------:R1:W-:Y:S01]  /*4690*/  @!UP1 UTMALDG.3D [UR16], [UR14], desc[UR10] ;  /* 0x00000a100e0095b4 */ /* 0x0003e20008011000 */
[----:B------:R5:W-:Y:S01]  /*46a0*/  @!P4 SYNCS.ARRIVE.TRANS64.RED.A0TR RZ, [UR7+0x70], R0 ;  /* 0x00007000ffffc9a7 */ /* 0x000be20008300407 */
[C---:B---3--:R-:W-:Y:S01]  /*46b0*/  @!P1 IMAD.HI.U32 R8, R11.reuse, R8, RZ ;  /* 0x000000080b089227 */ /* 0x048fe200078e00ff */
[----:B--2---:R-:W-:Y:S02]  /*46c0*/  @!P1 ISETP.NE.AND P0, PT, R12, 0x1, PT ;  /* 0x000000010c00980c */ /* 0x004fe40003f05270 */
[----:B-1----:R-:W-:Y:S01]  /*46d0*/  @!P1 ISETP.NE.AND P2, PT, R2, 0x1, PT ;  /* 0x000000010200980c */ /* 0x002fe20003f45270 */
[----:B------:R-:W-:Y:S01]  /*46e0*/  SYNCS.ARRIVE.TRANS64.RED.A1T0 RZ, [UR8], RZ ;  /* 0x000000ffffff79a7 */ /* 0x000fe20008100408 */
[C---:B------:R-:W-:Y:S01]  /*46f0*/  @!P1 IMAD.HI.U32 R13, R10.reuse, R13, RZ ;  /* 0x0000000d0a0d9227 */ /* 0x040fe200078e00ff */
[----:B------:R-:W-:Y:S04]  /*4700*/  @!P1 SHF.R.U32.HI R8, RZ, R9, R8 ;  /* 0x00000009ff089219 */ /* 0x000fe80000011608 */
[----:B------:R-:W-:Y:S01]  /*4710*/  @!P1 SEL R8, R11, R8, !P2 ;  /* 0x000000080b089207 */ /* 0x000fe20005000000 */
[----:B------:R-:W1:Y:S01]  /*4720*/  SYNCS.PHASECHK.TRANS64.TRYWAIT P5, [UR7+0x98], R14 ;  /* 0x0000980eff0075a7 */ /* 0x000e6200080a1107 */
[----:B-----5:R-:W2:Y:S02]  /*4730*/  @!P1 LDC R0, c[0x0][0xb20] ;  /* 0x0002c800ff009b82 */ /* 0x020ea40000000800 */
[----:B--2---:R-:W-:Y:S04]  /*4740*/  @!P1 SHF.R.U32.HI R0, RZ, R0, R13 ;  /* 0x00000000ff009219 */ /* 0x004fe8000001160d */
[----:B------:R-:W-:Y:S05]  /*4750*/  @!P1 SEL R9, R10, R0, !P0 ;  /* 0x000000000a099207 */ /* 0x000fea0004000000 */
[----:B------:R-:W-:Y:S02]  /*4760*/  @!P1 IMAD.IADD R0, R9, 0x1, -R8 ;  /* 0x0000000109009824 */ /* 0x000fe400078e0a08 */
[----:B------:R-:W-:Y:S02]  /*4770*/  @!P1 IMAD.IADD R8, R8, 0x1, -R9 ;  /* 0x0000000108089824 */ /* 0x000fe400078e0a09 */
[----:B------:R-:W-:Y:S02]  /*4780*/  @!P1 IMAD R11, R0, R2, R11 ;  /* 0x00000002000b9224 */ /* 0x000fe400078e020b */
[----:B------:R-:W-:Y:S01]  /*4790*/  @!P1 IMAD R10, R8, R12, R10 ;  /* 0x0000000c080a9224 */ /* 0x000fe200078e020a */
[----:B-1----:R-:W-:Y:S06]  /*47a0*/  @!P5 BRA `(.L_x_79) ;  /* 0x00000050000cd947 */ /* 0x002fec0003800000 */
.L_x_173:
[----:B------:R-:W-:Y:S01]  /*47b0*/  @!P4 IADD3 R2, P0, PT, R30, 0x580, RZ ;  /* 0x000005801e02c810 */ /* 0x000fe20007f1e0ff */
[----:B------:R-:W-:Y:S01]  /*47c0*/  VOTEU.ALL UP1, P4 ;  /* 0x0000000000ff7886 */ /* 0x000fe20002020000 */
[----:B------:R-:W-:Y:S01]  /*47d0*/  UMOV UR18, 0x0 ;  /* 0x0000000000127882 */ /* 0x000fe20000000000 */
[----:B------:R-:W-:Y:S01]  /*47e0*/  UMOV UR19, 0x10000000 ;  /* 0x1000000000137882 */ /* 0x000fe20000000000 */
[----:B------:R-:W-:Y:S01]  /*47f0*/  @!P4 R2UR UR9, R2 ;  /* 0x000000000209c2ca */ /* 0x000fe200000e0000 */
[----:B-1----:R-:W-:Y:S01]  /*4800*/  @!P4 IMAD.X R0, RZ, RZ, R31, P0 ;  /* 0x000000ffff00c224 */ /* 0x002fe200000e061f */
[----:B------:R-:W-:Y:S01]  /*4810*/  @!UP1 UIADD3 UR10, UPT, UPT, UR34, 0xc0, URZ ;  /* 0x000000c0220a9890 */ /* 0x000fe2000fffe0ff */
[----:B------:R-:W-:Y:S01]  /*4820*/  ISETP.NE.AND P0, PT, R28, 0x2, PT ;  /* 0x000000021c00780c */ /* 0x000fe20003f05270 */
[----:B------:R-:W-:Y:S01]  /*4830*/  UMOV UR11, UR35 ;  /* 0x00000023000b7c82 */ /* 0x000fe20008000000 */
[----:B------:R-:W-:Y:S01]  /*4840*/  UMOV UR12, UR36 ;  /* 0x00000024000c7c82 */ /* 0x000fe20008000000 */
[----:B------:R-:W-:Y:S01]  /*4850*/  @!P4 R2UR UR8, R0 ;  /* 0x000000000008c2ca */ /* 0x000fe200000e0000 */
[----:B------:R-:W-:Y:S01]  /*4860*/  IMAD.IADD R14, R10, 0x1, R86 ;  /* 0x000000010a0e7824 */ /* 0x000fe200078e0256 */
[----:B------:R-:W-:Y:S01]  /*4870*/  @P3 R2UR UR36, R26 ;  /* 0x000000001a2432ca */ /* 0x000fe200000e0000 */
[----:B------:R-:W-:Y:S01]  /*4880*/  IMAD.IADD R15, R11, 0x1, R87 ;  /* 0x000000010b0f7824 */ /* 0x000fe200078e0257 */
[----:B------:R-:W-:Y:S02]  /*4890*/  SEL R0, RZ, 0x1, P0 ;  /* 0x00000001ff007807 */ /* 0x000fe40000000000 */
[----:B------:R-:W-:Y:S01]  /*48a0*/  LOP3.LUT R29, R29, 0x1, RZ, 0x3c, !PT ;  /* 0x000000011d1d7812 */ /* 0x000fe200078e3cff */
[----:B------:R-:W-:Y:S01]  /*48b0*/  IMAD.U32 R8, RZ, RZ, UR9 ;  /* 0x00000009ff087e24 */ /* 0x000fe2000f8e00ff */
[----:B------:R-:W-:Y:S01]  /*48c0*/  @!UP1 UIADD3 UR9, UPT, UPT, UR7, 0x78, URZ ;  /* 0x0000007807099890 */ /* 0x000fe2000fffe0ff */
[----:B------:R-:W-:Y:S02]  /*48d0*/  LOP3.LUT R27, R27, R0, RZ, 0x3c, !PT ;  /* 0x000000001b1b7212 */ /* 0x000fe400078e3cff */
[----:B------:R-:W-:Y:S02]  /*48e0*/  SEL R28, R28, RZ, P0 ;  /* 0x000000ff1c1c7207 */ /* 0x000fe40000000000 */
[----:B------:R-:W-:Y:S01]  /*48f0*/  IMAD.U32 R9, RZ, RZ, UR8 ;  /* 0x00000008ff097e24 */ /* 0x000fe2000f8e00ff */
[----:B------:R-:W-:Y:S01]  /*4900*/  @!P4 R2UR UR14, R8 ;  /* 0x00000000080ec2ca */ /* 0x000fe200000e0000 */
[----:B------:R-:W-:Y:S01]  /*4910*/  @!UP1 UIADD3 UR8, UPT, UPT, UR7, 0x6400, URZ ;  /* 0x0000640007089890 */ /* 0x000fe2000fffe0ff */
[----:B------:R-:W-:Y:S02]  /*4920*/  VOTEU.ALL UP1, P4 ;  /* 0x0000000000ff7886 */ /* 0x000fe40002020000 */
[----:B------:R-:W-:Y:S11]  /*4930*/  @!P4 R2UR UR15, R9 ;  /* 0x00000000090fc2ca */ /* 0x000ff600000e0000 */
[----:B------:R-:W-:Y:S02]  /*4940*/  @!UPT UIADD3 URZ, UPT, UPT, URZ, URZ, URZ ;  /* 0x000000fffffff290 */ /* 0x000fe4000fffe0ff */
[----:B------:R2:W-:Y:S01]  /*4950*/  @!UP1 UTMALDG.3D [UR8], [UR14], desc[UR18] ;  /* 0x000012080e0095b4 */ /* 0x0005e20008011000 */
[----:B------:R2:W-:Y:S01]  /*4960*/  @!P4 SYNCS.ARRIVE.TRANS64.RED.A0TR RZ, [UR7+0x78], R25 ;  /* 0x00007819ffffc9a7 */ /* 0x0005e20008300407 */
[----:B------:R-:W-:Y:S01]  /*4970*/  UPLOP3.LUT UP1, UPT, UPT, UPT, UPT, 0x80, 0x8 ;  /* 0x000000000008789c */ /* 0x000fe20003f2f070 */
[----:B------:R-:W-:Y:S01]  /*4980*/  SYNCS.ARRIVE.TRANS64.RED.A1T0 RZ, [UR13], RZ ;  /* 0x000000ffffff79a7 */ /* 0x000fe2000810040d */
[----:B------:R-:W-:Y:S09]  /*4990*/  @P3 BRA `(.L_x_80) ;  /* 0xfffffff000a03947 */ /* 0x000ff2000383ffff */
[----:B------:R-:W-:-:S04]  /*49a0*/  SHF.L.U32 R2, R29, 0x1f, RZ ;  /* 0x0000001f1d027819 */ /* 0x000fc800000006ff */
[----:B------:R-:W1:Y:S02]  /*49b0*/  SYNCS.PHASECHK.TRANS64.TRYWAIT P0, [UR7+0x80], R2 ;  /* 0x00008002ff0075a7 */ /* 0x000e640008001107 */
[----:B-1----:R-:W-:Y:S05]  /*49c0*/  @!P0 BRA `(.L_x_81) ;  /* 0x0000004c009c8947 */ /* 0x002fea0003800000 */
.L_x_175:
[----:B------:R-:W3:Y:S02]  /*49d0*/  SYNCS.PHASECHK.TRANS64.TRYWAIT P0, [UR7+0x88], R2 ;  /* 0x00008802ff0075a7 */ /* 0x000ee40008001107 */
[----:B---3--:R-:W-:Y:S05]  /*49e0*/  @!P0 BRA `(.L_x_82) ;  /* 0x0000004c00ac8947 */ /* 0x008fea0003800000 */
.L_x_177:
[----:B------:R-:W3:Y:S02]  /*49f0*/  SYNCS.PHASECHK.TRANS64.TRYWAIT P0, [UR7+0x90], R2 ;  /* 0x00009002ff0075a7 */ /* 0x000ee40008001107 */
[----:B---3--:R-:W-:Y:S05]  /*4a00*/  @!P0 BRA `(.L_x_83) ;  /* 0x0000004c00bc8947 */ /* 0x008fea0003800000 */
.L_x_179:
[----:B-1----:R-:W-:-:S07]  /*4a10*/  MOV R0, UR7 ;  /* 0x0000000700007c02 */ /* 0x002fce0008000f00 */
.L_x_84:
[----:B-1----:R-:W-:-:S04]  /*4a20*/  SHF.L.U32 R2, R29, 0x1f, RZ ;  /* 0x0000001f1d027819 */ /* 0x002fc800000006ff */
[----:B------:R1:W3:Y:S03]  /*4a30*/  SYNCS.PHASECHK.TRANS64.TRYWAIT P0, [R0+URZ+0x98], R2 ;  /* 0x00009802000075a7 */ /* 0x0002e600080011ff */
[----:B---3--:R-:W-:Y:S05]  /*4a40*/  @!P0 NANOSLEEP.SYNCS 0x989680 ;  /* 0x009896800000895d */ /* 0x008fea0003900000 */
[----:B------:R-:W3:Y:S02]  /*4a50*/  @!P0 SYNCS.PHASECHK.TRANS64 P0, [R0+URZ+0x98], R2 ;  /* 0x00009802000085a7 */ /* 0x000ee400080010ff */
[----:B--23--:R-:W-:Y:S05]  /*4a60*/  @P0 EXIT ;  /* 0x000000000000094d */ /* 0x00cfea0003800000 */
[----:B------:R-:W-:Y:S05]  /*4a70*/  BRA `(.L_x_84) ;  /* 0xfffffffc00e87947 */ /* 0x000fea000383ffff */
.L_x_69:
[----:B------:R-:W-:-:S06]  /*4a80*/  UISETP.GE.AND UP1, UPT, UR8, 0x4, UPT ;  /* 0x000000040800788c */ /* 0x000fcc000bf26270 */
[----:B------:R-:W-:-:S13]  /*4a90*/  PLOP3.LUT P0, PT, PT, PT, UP1, 0x80, 0x8 ;  /* 0x000000000008781c */ /* 0x000fda0003f0f018 */
[----:B------:R-:W-:Y:S05]  /*4aa0*/  @!P0 EXIT ;  /* 0x000000000000894d */ /* 0x000fea0003800000 */
[----:B------:R-:W-:Y:S01]  /*4ab0*/  BAR.SYNC.DEFER_BLOCKING 0x6, 0xa0 ;  /* 0x0182800000007b1d */ /* 0x000fe20000010000 */
[C---:B------:R-:W-:Y:S01]  /*4ac0*/  IMAD.SHL.U32 R4, R101.reuse, 0x40, RZ ;  /* 0x0000004065047824 */ /* 0x040fe200078e00ff */
[C---:B------:R-:W-:Y:S01]  /*4ad0*/  R2P PR, R101.reuse, 0x6 ;  /* 0x0000000665007804 */ /* 0x040fe20000000000 */
[C---:B------:R-:W-:Y:S01]  /*4ae0*/  IMAD.SHL.U32 R92, R101.reuse, 0x8, RZ ;  /* 0x00000008655c7824 */ /* 0x040fe200078e00ff */
[----:B------:R-:W-:Y:S01]  /*4af0*/  CS2R R96, SRZ ;  /* 0x0000000000607805 */ /* 0x000fe2000001ff00 */
[C---:B------:R-:W-:Y:S01]  /*4b00*/  IMAD.U32 R46, R101.reuse, 0x10000, RZ ;  /* 0x00010000652e7824 */ /* 0x040fe200078e00ff */
[----:B------:R-:W-:Y:S02]  /*4b10*/  UMOV UR48, 0x400 ;  /* 0x0000040000307882 */ /* 0x000fe40000000000 */
[----:B------:R-:W1:Y:S01]  /*4b20*/  LDC R91, c[0x0][0x370] ;  /* 0x0000dc00ff5b7b82 */ /* 0x000e620000000800 */
[----:B------:R-:W-:Y:S01]  /*4b30*/  ULEA UR48, UR37, UR48, 0x18 ;  /* 0x0000003025307291 */ /* 0x000fe2000f8ec0ff */
[C---:B------:R-:W-:Y:S01]  /*4b40*/  LOP3.LUT R3, R4.reuse, 0x1c0, RZ, 0xc0, !PT ;  /* 0x000001c004037812 */ /* 0x040fe200078ec0ff */
[----:B------:R-:W-:Y:S01]  /*4b50*/  IMAD.SHL.U32 R2, R101, 0x20, RZ ;  /* 0x0000002065027824 */ /* 0x000fe200078e00ff */
[----:B------:R-:W-:Y:S01]  /*4b60*/  LOP3.LUT R4, R4, 0x200, RZ, 0xc0, !PT ;  /* 0x0000020004047812 */ /* 0x000fe200078ec0ff */
[----:B------:R-:W-:Y:S01]  /*4b70*/  IMAD.MOV.U32 R99, RZ, RZ, 0x20 ;  /* 0x00000020ff637424 */ /* 0x000fe200078e00ff */
[----:B------:R-:W-:Y:S01]  /*4b80*/  LOP3.LUT R92, R3, 0x38, R92, 0xf8, !PT ;  /* 0x00000038035c7812 */ /* 0x000fe200078ef85c */
[----:B------:R-:W-:Y:S01]  /*4b90*/  UIADD3 UR4, UPT, UPT, UR48, 0x400, URZ ;  /* 0x0000040030047890 */ /* 0x000fe2000fffe0ff */
[----:B------:R-:W2:Y:S01]  /*4ba0*/  LDC R42, c[0x0][0xb0c] ;  /* 0x0002c300ff2a7b82 */ /* 0x000ea20000000800 */
[----:B------:R-:W-:Y:S01]  /*4bb0*/  SHF.R.U32.HI R3, RZ, 0x1, R101 ;  /* 0x00000001ff037819 */ /* 0x000fe20000011665 */
[----:B------:R-:W-:Y:S01]  /*4bc0*/  IMAD.MOV.U32 R98, RZ, RZ, 0x1 ;  /* 0x00000001ff627424 */ /* 0x000fe200078e00ff */
[----:B------:R-:W-:Y:S01]  /*4bd0*/  LOP3.LUT R46, R46, 0x600000, RZ, 0xc0, !PT ;  /* 0x006000002e2e7812 */ /* 0x000fe200078ec0ff */
[----:B------:R-:W-:Y:S01]  /*4be0*/  IMAD.MOV.U32 R45, RZ, RZ, RZ ;  /* 0x000000ffff2d7224 */ /* 0x000fe200078e00ff */
[----:B------:R-:W-:Y:S01]  /*4bf0*/  LOP3.LUT R2, R4, 0xc00, R2, 0xf8, !PT ;  /* 0x00000c0004027812 */ /* 0x000fe200078ef802 */
[----:B------:R-:W-:Y:S01]  /*4c00*/  IMAD.MOV.U32 R104, RZ, RZ, RZ ;  /* 0x000000ffff687224 */ /* 0x000fe200078e00ff */
[----:B------:R-:W-:Y:S01]  /*4c10*/  LOP3.LUT R92, R92, 0x8, R3, 0x78, !PT ;  /* 0x000000085c5c7812 */ /* 0x000fe200078e7803 */
[----:B------:R-:W4:Y:S01]  /*4c20*/  LDC R89, c[0x0][0xb20] ;  /* 0x0002c800ff597b82 */ /* 0x000f220000000800 */
[----:B------:R-:W3:Y:S01]  /*4c30*/  LDS R0, [UR48+0x160] ;  /* 0x00016030ff007984 */ /* 0x000ee20008000800 */
[----:B------:R-:W-:Y:S01]  /*4c40*/  SEL R100, R99, 0xffffffe0, !P2 ;  /* 0xffffffe063647807 */ /* 0x000fe20005000000 */
[----:B------:R-:W-:Y:S01]  /*4c50*/  IMAD.U32 R94, RZ, RZ, UR4 ;  /* 0x00000004ff5e7e24 */ /* 0x000fe2000f8e00ff */
[----:B------:R-:W-:Y:S01]  /*4c60*/  LOP3.LUT R92, R2, R92, RZ, 0xfc, !PT ;  /* 0x0000005c025c7212 */ /* 0x000fe200078efcff */
[----:B------:R-:W1:Y:S01]  /*4c70*/  LDCU.64 UR52, c[0x0][0x348] ;  /* 0x00006900ff3477ac */ /* 0x000e620008000a00 */
[----:B------:R-:W-:-:S02]  /*4c80*/  LOP3.LUT R101, R101, 0x60, RZ, 0xc0, !PT ;  /* 0x0000006065657812 */ /* 0x000fc400078ec0ff */
[----:B------:R-:W1:Y:S01]  /*4c90*/  LDC R41, c[0x0][0xb30] ;  /* 0x0002cc00ff297b82 */ /* 0x000e620000000800 */
[----:B------:R-:W-:Y:S01]  /*4ca0*/  SEL R99, R99, 0xffffffe0, !P1 ;  /* 0xffffffe063637807 */ /* 0x000fe20004800000 */
[----:B------:R-:W1:Y:S01]  /*4cb0*/  LDCU.64 UR38, c[0x0][0x888] ;  /* 0x00011100ff2677ac */ /* 0x000e620008000a00 */
[----:B------:R-:W1:Y:S05]  /*4cc0*/  LDCU.64 UR44, c[0x0][0x890] ;  /* 0x00011200ff2c77ac */ /* 0x000e6a0008000a00 */
[----:B------:R-:W1:Y:S01]  /*4cd0*/  LDC.64 R84, c[0x0][0xb10] ;  /* 0x0002c400ff547b82 */ /* 0x000e620000000a00 */
[----:B------:R-:W-:Y:S01]  /*4ce0*/  UMOV UR49, URZ ;  /* 0x000000ff00317c82 */ /* 0x000fe20008000000 */
[----:B------:R-:W-:-:S06]  /*4cf0*/  UMOV UR51, URZ ;  /* 0x000000ff00337c82 */ /* 0x000fcc0008000000 */
[----:B------:R-:W1:Y:S08]  /*4d00*/  LDC.64 R38, c[0x0][0xb18] ;  /* 0x0002c600ff267b82 */ /* 0x000e700000000a00 */
[----:B------:R-:W1:Y:S08]  /*4d10*/  LDC.64 R36, c[0x0][0xb28] ;  /* 0x0002ca00ff247b82 */ /* 0x000e700000000a00 */
[----:B------:R-:W1:Y:S01]  /*4d20*/  LDC.64 R82, c[0x0][0x8b0] ;  /* 0x00022c00ff527b82 */ /* 0x000e620000000a00 */
[----:B---3--:R-:W-:-:S07]  /*4d30*/  IMAD.IADD R46, R0, 0x1, R46 ;  /* 0x00000001002e7824 */ /* 0x008fce00078e022e */
[----:B------:R-:W3:Y:S08]  /*4d40*/  LDC.64 R80, c[0x0][0x8a8] ;  /* 0x00022a00ff507b82 */ /* 0x000ef00000000a00 */
[----:B--2-4-:R-:W1:Y:S02]  /*4d50*/  LDC R90, c[0x0][0x374] ;  /* 0x0000dd00ff5a7b82 */ /* 0x014e640000000800 */
.L_x_128:
[----:B------:R-:W-:Y:S02]  /*4d60*/  LEA R0, R104, UR48, 0x3 ;  /* 0x0000003068007c11 */ /* 0x000fe4000f8e18ff */
[----:B------:R-:W-:Y:S02]  /*4d70*/  SHF.L.U32 R2, R96, 0x1f, RZ ;  /* 0x0000001f60027819 */ /* 0x000fe400000006ff */
[----:B-1----:R-:W-:Y:S02]  /*4d80*/  LEA R16, R104, UR48, 0x4 ;  /* 0x0000003068107c11 */ /* 0x002fe4000f8e20ff */
[----:B------:R-:W2:Y:S02]  /*4d90*/  SYNCS.PHASECHK.TRANS64.TRYWAIT P0, [R0+URZ+0xb0], R2 ;  /* 0x0000b002000075a7 */ /* 0x000ea400080011ff */
[----:B--2---:R-:W-:Y:S05]  /*4da0*/  @!P0 BRA `(.L_x_85) ;  /* 0x0000004800ec8947 */ /* 0x004fea0003800000 */
.L_x_180:
[----:B------:R-:W4:Y:S01]  /*4db0*/  LDC.64 R10, c[0x0][0xb10] ;  /* 0x0002c400ff0a7b82 */ /* 0x000f220000000a00 */
[----:B------:R-:W3:Y:S01]  /*4dc0*/  LDS.128 R16, [R16+0x140] ;  /* 0x0001400010107984 */ /* 0x000ee20000000c00 */
[----:B-1----:R-:W-:Y:S01]  /*4dd0*/  ISETP.NE.AND P1, PT, R41, 0x1, PT ;  /* 0x000000012900780c */ /* 0x002fe20003f25270 */
[----:B--2---:R-:W-:Y:S01]  /*4de0*/  VIADD R0, R0, 0xc0 ;  /* 0x000000c000007836 */ /* 0x004fe20000000000 */
[----:B------:R-:W-:Y:S04]  /*4df0*/  ISETP.GE.AND P0, PT, R40, 0x1, PT ;  /* 0x000000012800780c */ /* 0x000fe80003f06270 */
[----:B------:R-:W1:Y:S01]  /*4e00*/  LDC.64 R8, c[0x0][0xb18] ;  /* 0x0002c600ff087b82 */ /* 0x000e620000000a00 */
[----:B------:R-:W-:Y:S01]  /*4e10*/  PRMT R0, RZ, 0x654, R0 ;  /* 0x00000654ff007816 */ /* 0x000fe20000000000 */
[----:B------:R-:W-:Y:S01]  /*4e20*/  @!PT LDS RZ, [RZ] ;  /* 0x00000000fffff984 */ /* 0x000fe20000000800 */
[----:B------:R-:W-:Y:S01]  /*4e30*/  @!PT LDS RZ, [RZ] ;  /* 0x00000000fffff984 */ /* 0x000fe20000000800 */
[----:B------:R-:W-:Y:S01]  /*4e40*/  @!PT LDS RZ, [RZ] ;  /* 0x00000000fffff984 */ /* 0x000fe20000000800 */
[----:B------:R-:W-:Y:S01]  /*4e50*/  @!PT LDS RZ, [RZ] ;  /* 0x00000000fffff984 */ /* 0x000fe20000000800 */
[----:B------:R2:W-:Y:S06]  /*4e60*/  MEMBAR.ALL.CTA ;  /* 0x0000000000007992 */ /* 0x0005ec0000008000 */
[----:B--2---:R-:W2:Y:S01]  /*4e70*/  FENCE.VIEW.ASYNC.S ;  /* 0x00000000000073c6 */ /* 0x004ea20000000000 */
[----:B------:R-:W1:Y:S08]  /*4e80*/  @!P1 LDC R12, c[0x0][0xb20] ;  /* 0x0002c800ff0c9b82 */ /* 0x000e700000000800 */
[----:B------:R-:W1:Y:S01]  /*4e90*/  @!P1 LDC R7, c[0x0][0xb0c] ;  /* 0x0002c300ff079b82 */ /* 0x000e620000000800 */
[----:B--2---:R2:W-:Y:S01]  /*4ea0*/  SYNCS.ARRIVE.TRANS64.RED.A1T0 RZ, [R0+URZ], RZ ;  /* 0x000000ff00ff79a7 */ /* 0x0045e200081004ff */
[----:B---3--:R-:W-:Y:S04]  /*4eb0*/  LOP3.LUT P4, RZ, R18, 0x1, RZ, 0xc0, !PT ;  /* 0x0000000112ff7812 */ /* 0x008fe8000788c0ff */
[----:B------:R-:W-:Y:S09]  /*4ec0*/  P2R R102, PR, RZ, 0x10 ;  /* 0x00000010ff667803 */ /* 0x000ff20000000000 */
[----:B------:R-:W-:Y:S02]  /*4ed0*/  @P4 MOV R44, R16 ;  /* 0x00000010002c4202 */ /* 0x000fe40000000f00 */
[----:B------:R-:W-:Y:S01]  /*4ee0*/  @P4 LOP3.LUT R43, R17, 0xffff, RZ, 0xc0, !PT ;  /* 0x0000ffff112b4812 */ /* 0x000fe200078ec0ff */
[----:B--2-4-:R-:W-:Y:S06]  /*4ef0*/  @!P0 BRA `(.L_x_86) ;  /* 0x0000000000a48947 */ /* 0x014fec0003800000 */
[----:B------:R-:W-:Y:S01]  /*4f00*/  IMAD.HI.U32 R0, R90, R39, RZ ;  /* 0x000000275a007227 */ /* 0x000fe200078e00ff */
[----:B------:R-:W-:Y:S02]  /*4f10*/  ISETP.NE.AND P0, PT, R38, 0x1, PT ;  /* 0x000000012600780c */ /* 0x000fe40003f05270 */
[----:B------:R-:W-:Y:S01]  /*4f20*/  ISETP.NE.AND P2, PT, R40, 0x1, PT ;  /* 0x000000012800780c */ /* 0x000fe20003f45270 */
[----:B------:R-:W-:Y:S01]  /*4f30*/  IMAD.HI.U32 R4, R91, R84, RZ ;  /* 0x000000545b047227 */ /* 0x000fe200078e00ff */
[----:B------:R-:W-:Y:S02]  /*4f40*/  SHF.R.U32.HI R0, RZ, R89, R0 ;  /* 0x00000059ff007219 */ /* 0x000fe40000011600 */
[----:B------:R-:W-:Y:S01]  /*4f50*/  ISETP.NE.AND P3, PT, R42, 0x1, PT ;  /* 0x000000012a00780c */ /* 0x000fe20003f65270 */
[----:B------:R-:W-:Y:S01]  /*4f60*/  IMAD.HI.U32 R6, R43, R39, RZ ;  /* 0x000000272b067227 */ /* 0x000fe200078e00ff */
[-C--:B------:R-:W-:Y:S02]  /*4f70*/  SHF.R.U32.HI R4, RZ, R85.reuse, R4 ;  /* 0x00000055ff047219 */ /* 0x080fe40000011604 */
[----:B------:R-:W-:Y:S01]  /*4f80*/  SEL R0, R90, R0, !P0 ;  /* 0x000000005a007207 */ /* 0x000fe20004000000 */
[----:B------:R-:W-:Y:S01]  /*4f90*/  IMAD.HI.U32 R5, R44, R84, RZ ;  /* 0x000000542c057227 */ /* 0x000fe200078e00ff */
[----:B------:R-:W-:Y:S03]  /*4fa0*/  SEL R4, R91, R4, !P3 ;  /* 0x000000045b047207 */ /* 0x000fe60005800000 */
[-C--:B------:R-:W-:Y:S01]  /*4fb0*/  IMAD.HI.U32 R3, R0, R36.reuse, RZ ;  /* 0x0000002400037227 */ /* 0x080fe200078e00ff */
[----:B------:R-:W-:Y:S03]  /*4fc0*/  SHF.R.U32.HI R5, RZ, R85, R5 ;  /* 0x00000055ff057219 */ /* 0x000fe60000011605 */
[----:B------:R-:W-:Y:S01]  /*4fd0*/  IMAD.HI.U32 R2, R4, R36, RZ ;  /* 0x0000002404027227 */ /* 0x000fe200078e00ff */
[----:B------:R-:W-:Y:S02]  /*4fe0*/  @P2 SHF.R.U32.HI R0, RZ, R37, R3 ;  /* 0x00000025ff002219 */ /* 0x000fe40000011603 */
[----:B------:R-:W-:Y:S02]  /*4ff0*/  SHF.R.U32.HI R3, RZ, R89, R6 ;  /* 0x00000059ff037219 */ /* 0x000fe40000011606 */
[----:B------:R-:W-:Y:S01]  /*5000*/  @P2 SHF.R.U32.HI R4, RZ, R37, R2 ;  /* 0x00000025ff042219 */ /* 0x000fe20000011602 */
[----:B------:R-:W-:Y:S01]  /*5010*/  IMAD R0, R40, R0, RZ ;  /* 0x0000000028007224 */ /* 0x000fe200078e02ff */
[----:B------:R-:W-:Y:S02]  /*5020*/  SEL R3, R43, R3, !P0 ;  /* 0x000000032b037207 */ /* 0x000fe40004000000 */
[----:B------:R-:W-:Y:S01]  /*5030*/  SEL R2, R44, R5, !P3 ;  /* 0x000000052c027207 */ /* 0x000fe20005800000 */
[----:B------:R-:W-:Y:S01]  /*5040*/  IMAD R5, R40, R4, RZ ;  /* 0x0000000428057224 */ /* 0x000fe200078e02ff */
[C---:B------:R-:W-:Y:S01]  /*5050*/  ISETP.GE.AND P0, PT, R3.reuse, R0, PT ;  /* 0x000000000300720c */ /* 0x040fe20003f06270 */
[C---:B------:R-:W-:Y:S03]  /*5060*/  IMAD.HI.U32 R0, R3.reuse, R36, RZ ;  /* 0x0000002403007227 */ /* 0x040fe600078e00ff */
[C---:B------:R-:W-:Y:S02]  /*5070*/  ISETP.GE.OR P0, PT, R2.reuse, R5, P0 ;  /* 0x000000050200720c */ /* 0x040fe40000706670 */
[----:B------:R-:W-:Y:S04]  /*5080*/  SHF.R.U32.HI R0, RZ, R37, R0 ;  /* 0x00000025ff007219 */ /* 0x000fe80000011600 */
[C---:B------:R-:W-:Y:S05]  /*5090*/  SEL R6, R3.reuse, R0, !P2 ;  /* 0x0000000003067207 */ /* 0x040fea0005000000 */
        /* <DEDUP_REMOVED lines=14> */
[----:B------:R-:W-:Y:S07]  /*5180*/  IMAD R43, R3, R38, R43 ;  /* 0x00000026032b7224 */ /* 0x000fee00078e022b */
.L_x_86:
[----:B-1----:R-:W-:Y:S01]  /*5190*/  @!P1 ISETP.NE.AND P0, PT, R8, 0x1, PT ;  /* 0x000000010800980c */ /* 0x002fe20003f05270 */
[----:B------:R-:W-:Y:S01]  /*51a0*/  @!P1 IMAD.HI.U32 R2, R43, R9, RZ ;  /* 0x000000092b029227 */ /* 0x000fe200078e00ff */
[----:B------:R-:W-:Y:S01]  /*51b0*/  R2UR UR42, R15 ;  /* 0x000000000f2a72ca */ /* 0x000fe200000e0000 */
[----:B------:R-:W-:Y:S01]  /*51c0*/  BSSY.RECONVERGENT B6, `(.L_x_87) ;  /* 0x0000031000067945 */ /* 0x000fe20003800200 */
[----:B------:R-:W-:Y:S01]  /*51d0*/  R2UR UR41, R14 ;  /* 0x000000000e2972ca */ /* 0x000fe200000e0000 */
[----:B------:R-:W-:Y:S01]  /*51e0*/  @!P1 IMAD.HI.U32 R0, R44, R10, RZ ;  /* 0x0000000a2c009227 */ /* 0x000fe200078e00ff */
[----:B------:R-:W-:Y:S02]  /*51f0*/  @!P1 SHF.R.U32.HI R2, RZ, R12, R2 ;  /* 0x0000000cff029219 */ /* 0x000fe40000011602 */
[----:B------:R-:W-:Y:S01]  /*5200*/  @!P1 ISETP.NE.AND P2, PT, R7, 0x1, PT ;  /* 0x000000010700980c */ /* 0x000fe20003f45270 */
[----:B------:R-:W-:Y:S01]  /*5210*/  VIADD R104, R104, 0x1 ;  /* 0x0000000168687836 */ /* 0x000fe20000000000 */
[----:B------:R-:W-:Y:S02]  /*5220*/  @!P1 SEL R2, R43, R2, !P0 ;  /* 0x000000022b029207 */ /* 0x000fe40004000000 */
[----:B------:R-:W-:Y:S02]  /*5230*/  @!P1 SHF.R.U32.HI R0, RZ, R11, R0 ;  /* 0x0000000bff009219 */ /* 0x000fe40000011600 */
[----:B------:R-:W-:Y:S01]  /*5240*/  LOP3.LUT P0, RZ, R94, 0x3f0, RZ, 0xc0, !PT ;  /* 0x000003f05eff7812 */ /* 0x000fe2000780c0ff */
[----:B------:R-:W-:Y:S01]  /*5250*/  USHF.L.U32 UR42, UR42, 0x6, URZ ;  /* 0x000000062a2a7899 */ /* 0x000fe200080006ff */
[----:B------:R-:W-:Y:S01]  /*5260*/  @!P1 SEL R3, R44, R0, !P2 ;  /* 0x000000002c039207 */ /* 0x000fe20005000000 */
[----:B------:R-:W-:Y:S01]  /*5270*/  USHF.L.U32 UR41, UR41, 0x8, URZ ;  /* 0x0000000829297899 */ /* 0x000fe200080006ff */
[----:B------:R-:W-:Y:S03]  /*5280*/  @P4 SHF.R.U32.HI R95, RZ, 0x10, R17 ;  /* 0x00000010ff5f4819 */ /* 0x000fe60000011611 */
[----:B------:R-:W-:Y:S02]  /*5290*/  @!P1 IMAD.IADD R0, R2, 0x1, -R3 ;  /* 0x0000000102009824 */ /* 0x000fe400078e0a03 */
[----:B------:R-:W-:Y:S02]  /*52a0*/  @!P1 IMAD.IADD R2, R3, 0x1, -R2 ;  /* 0x0000000103029824 */ /* 0x000fe400078e0a02 */
[----:B------:R-:W-:Y:S02]  /*52b0*/  @!P1 IMAD R44, R0, R7, R44 ;  /* 0x00000007002c9224 */ /* 0x000fe400078e022c */
[----:B------:R-:W-:Y:S01]  /*52c0*/  @!P1 IMAD R43, R2, R8, R43 ;  /* 0x00000008022b9224 */ /* 0x000fe200078e022b */
[----:B------:R-:W-:Y:S06]  /*52d0*/  @!P0 BRA `(.L_x_88) ;  /* 0x00000000007c8947 */ /* 0x000fec0003800000 */
[----:B------:R-:W1:Y:S01]  /*52e0*/  LDCU.64 UR8, c[0x4][0x80] ;  /* 0x01001000ff0877ac */ /* 0x000e620008000a00 */
[----:B------:R-:W-:Y:S01]  /*52f0*/  MOV R2, 0x0 ;  /* 0x0000000000027802 */ /* 0x000fe20000000f00 */
[----:B------:R-:W-:Y:S02]  /*5300*/  HFMA2 R12, -RZ, RZ, 0, 5.9604644775390625e-08 ;  /* 0x00000001ff0c7431 */ /* 0x000fe400000001ff */
[----:B------:R-:W-:Y:S01]  /*5310*/  IMAD.MOV.U32 R8, RZ, RZ, 0x70 ;  /* 0x00000070ff087424 */ /* 0x000fe200078e00ff */
[----:B------:R2:W3:Y:S01]  /*5320*/  LDC.64 R14, c[0x4][R2] ;  /* 0x01000000020e7b82 */ /* 0x0004e20000000a00 */
[----:B------:R-:W4:Y:S01]  /*5330*/  LDCU.64 UR6, c[0x4][0x88] ;  /* 0x01001100ff0677ac */ /* 0x000f220008000a00 */
[----:B------:R-:W-:Y:S01]  /*5340*/  IMAD.MOV.U32 R13, RZ, RZ, RZ ;  /* 0x000000ffff0d7224 */ /* 0x000fe200078e00ff */
[----:B------:R-:W2:Y:S01]  /*5350*/  LDCU.64 UR4, c[0x4][0x8] ;  /* 0x01000100ff0477ac */ /* 0x000ea20008000a00 */
[----:B-1----:R-:W-:Y:S01]  /*5360*/  MOV R5, UR9 ;  /* 0x0000000900057c02 */ /* 0x002fe20008000f00 */
[----:B------:R-:W-:Y:S01]  /*5370*/  IMAD.U32 R4, RZ, RZ, UR8 ;  /* 0x00000008ff047e24 */ /* 0x000fe2000f8e00ff */
[----:B----4-:R-:W-:Y:S01]  /*5380*/  MOV R7, UR7 ;  /* 0x0000000700077c02 */ /* 0x010fe20008000f00 */
[----:B------:R-:W-:Y:S01]  /*5390*/  IMAD.U32 R6, RZ, RZ, UR6 ;  /* 0x00000006ff067e24 */ /* 0x000fe2000f8e00ff */
[----:B--2---:R-:W-:Y:S01]  /*53a0*/  MOV R11, UR5 ;  /* 0x00000005000b7c02 */ /* 0x004fe20008000f00 */
[----:B------:R-:W-:Y:S02]  /*53b0*/  IMAD.U32 R10, RZ, RZ, UR4 ;  /* 0x00000004ff0a7e24 */ /* 0x000fe4000f8e00ff */
[----:B------:R-:W-:Y:S07]  /*53c0*/  LEPC R20, `(.L_x_89) ;  /* 0x000000001014794e */ /* 0x000fee0000000000 */
[----:B---3-5:R-:W-:Y:S05]  /*53d0*/  CALL.ABS.NOINC R14 ;  /* 0x000000000e007343 */ /* 0x028fea0003c00000 */
.L_x_89:
[----:B------:R-:W1:Y:S01]  /*53e0*/  LDCU.64 UR8, c[0x4][0x80] ;  /* 0x01001000ff0877ac */ /* 0x000e620008000a00 */
[----:B------:R-:W2:Y:S01]  /*53f0*/  LDC.64 R2, c[0x4][R2] ;  /* 0x0100000002027b82 */ /* 0x000ea20000000a00 */
[----:B------:R-:W-:Y:S02]  /*5400*/  HFMA2 R12, -RZ, RZ, 0, 5.9604644775390625e-08 ;  /* 0x00000001ff0c7431 */ /* 0x000fe400000001ff */
[----:B------:R-:W-:Y:S02]  /*5410*/  IMAD.MOV.U32 R8, RZ, RZ, 0x70 ;  /* 0x00000070ff087424 */ /* 0x000fe400078e00ff */
[----:B------:R-:W-:Y:S01]  /*5420*/  IMAD.MOV.U32 R13, RZ, RZ, RZ ;  /* 0x000000ffff0d7224 */ /* 0x000fe200078e00ff */
[----:B------:R-:W3:Y:S01]  /*5430*/  LDCU.64 UR6, c[0x4][0x88] ;  /* 0x01001100ff0677ac */ /* 0x000ee20008000a00 */
[----:B------:R-:W4:Y:S01]  /*5440*/  LDCU.64 UR4, c[0x4][0x8] ;  /* 0x01000100ff0477ac */ /* 0x000f220008000a00 */
[----:B-1----:R-:W-:Y:S02]  /*5450*/  MOV R4, UR8 ;  /* 0x0000000800047c02 */ /* 0x002fe40008000f00 */
[----:B------:R-:W-:Y:S02]  /*5460*/  MOV R5, UR9 ;  /* 0x0000000900057c02 */ /* 0x000fe40008000f00 */
[----:B---3--:R-:W-:Y:S01]  /*5470*/  MOV R7, UR7 ;  /* 0x0000000700077c02 */ /* 0x008fe20008000f00 */
[----:B------:R-:W-:Y:S01]  /*5480*/  IMAD.U32 R6, RZ, RZ, UR6 ;  /* 0x00000006ff067e24 */ /* 0x000fe2000f8e00ff */
[----:B----4-:R-:W-:Y:S01]  /*5490*/  MOV R11, UR5 ;  /* 0x00000005000b7c02 */ /* 0x010fe20008000f00 */
[----:B------:R-:W-:Y:S02]  /*54a0*/  IMAD.U32 R10, RZ, RZ, UR4 ;  /* 0x00000004ff0a7e24 */ /* 0x000fe4000f8e00ff */
[----:B------:R-:W-:Y:S07]  /*54b0*/  LEPC R20, `(.L_x_88) ;  /* 0x000000001014794e */ /* 0x000fee0000000000 */
[----:B--2---:R-:W-:Y:S05]  /*54c0*/  CALL.ABS.NOINC R2 ;  /* 0x0000000002007343 */ /* 0x004fea0003c00000 */
.L_x_88:
[----:B------:R-:W-:Y:S05]  /*54d0*/  BSYNC.RECONVERGENT B6 ;  /* 0x0000000000067941 */ /* 0x000fea0003800200 */
.L_x_87:
[----:B------:R-:W-:Y:S01]  /*54e0*/  ISETP.NE.U32.AND P4, PT, R82, RZ, PT ;  /* 0x000000ff5200720c */ /* 0x000fe20003f85070 */
[----:B------:R-:W-:Y:S01]  /*54f0*/  UISETP.NE.AND UP2, UPT, UR50, URZ, UPT ;  /* 0x000000ff3200728c */ /* 0x000fe2000bf45270 */
[----:B------:R-:W-:Y:S01]  /*5500*/  ISETP.NE.U32.AND P2, PT, RZ, UR38, PT ;  /* 0x00000026ff007c0c */ /* 0x000fe2000bf45070 */
[----:B------:R-:W-:Y:S01]  /*5510*/  UISETP.NE.U32.AND UP1, UPT, UR44, URZ, UPT ;  /* 0x000000ff2c00728c */ /* 0x000fe2000bf25070 */
[----:B------:R-:W-:Y:S01]  /*5520*/  ISETP.NE.AND.EX P4, PT, R83, RZ, PT, P4 ;  /* 0x000000ff5300720c */ /* 0x000fe20003f85340 */
[----:B------:R-:W-:Y:S01]  /*5530*/  UPLOP3.LUT UP0, UPT, UPT, UPT, UPT, 0x40, 0x4 ;  /* 0x000000000004789c */ /* 0x000fe20003f0e870 */
[----:B------:R-:W-:Y:S01]  /*5540*/  ISETP.NE.AND.EX P2, PT, RZ, UR39, PT, P2 ;  /* 0x00000027ff007c0c */ /* 0x000fe2000bf45320 */
[----:B------:R-:W-:Y:S01]  /*5550*/  UISETP.NE.AND.EX UP1, UPT, UR45, URZ, UPT, UP1 ;  /* 0x000000ff2d00728c */ /* 0x000fe2000bf25310 */
[----:B------:R-:W-:Y:S04]  /*5560*/  PLOP3.LUT P1, PT, PT, PT, UP2, 0x80, 0x8 ;  /* 0x000000000008781c */ /* 0x000fe80003f2f028 */
[----:B------:R-:W-:Y:S06]  /*5570*/  @UP2 UPLOP3.LUT UP0, UPT, UPT, UPT, UP1, 0x80, 0x8 ;  /* 0x000000000008289c */ /* 0x000fec0003f0f010 */
[----:B------:R-:W-:Y:S01]  /*5580*/  PLOP3.LUT P0, PT, PT, PT, UP0, 0x80, 0x8 ;  /* 0x000000000008781c */ /* 0x000fe20003f0f008 */
[----:B------:R-:W-:Y:S01]  /*5590*/  @!UPT UIADD3 URZ, UPT, UPT, URZ, URZ, URZ ;  /* 0x000000fffffff290 */ /* 0x000fe2000fffe0ff */
[----:B------:R-:W-:Y:S11]  /*55a0*/  BRA.U !UP1, `(.L_x_90) ;  /* 0x0000000109387547 */ /* 0x000ff6000b800000 */
[----:B------:R-:W-:Y:S01]  /*55b0*/  UISETP.NE.U32.AND UP0, UPT, UR38, URZ, UPT ;  /* 0x000000ff2600728c */ /* 0x000fe2000bf05070 */
[----:B------:R-:W-:Y:S02]  /*55c0*/  HFMA2 R0, -RZ, RZ, 0, 5.9604644775390625e-08 ;  /* 0x00000001ff007431 */ /* 0x000fe400000001ff */
[----:B------:R-:W-:Y:S01]  /*55d0*/  IMAD.MOV.U32 R88, RZ, RZ, 0x1 ;  /* 0x00000001ff587424 */ /* 0x000fe200078e00ff */
[----:B------:R-:W-:Y:S06]  /*55e0*/  UISETP.NE.AND.EX UP0, UPT, UR39, URZ, UPT, UP0 ;  /* 0x000000ff2700728c */ /* 0x000fec000bf05300 */
[----:B------:R-:W-:Y:S05]  /*55f0*/  PLOP3.LUT P3, PT, PT, PT, UP0, 0x80, 0x8 ;  /* 0x000000000008781c */ /* 0x000fea0003f6f008 */
[----:B------:R-:W1:Y:S01]  /*5600*/  @UP0 LDCU.64 UR6, c[0x0][0x888] ;  /* 0x00011100ff0607ac */ /* 0x000e620008000a00 */
[----:B------:R-:W-:Y:S07]  /*5610*/  @UP0 UIMAD UR4, UR36, UR44, URZ ;  /* 0x0000002c240402a4 */ /* 0x000fee000f8e02ff */
[----:B------:R-:W-:Y:S01]  /*5620*/  @!P3 PRMT R88, R0, 0x7610, R88 ;  /* 0x000076100058b816 */ /* 0x000fe20000000058 */
[----:B-1----:R-:W-:Y:S03]  /*5630*/  @UP0 UIMAD.WIDE UR6, UR4, 0x4, UR6 ;  /* 0x00000004040608a5 */ /* 0x002fe6000f8e0206 */
[----:B------:R-:W1:Y:S03]  /*5640*/  @!UP0 LDCU UR4, c[0x0][0x880] ;  /* 0x00011000ff0487ac */ /* 0x000e660008000800 */
[----:B------:R-:W-:Y:S01]  /*5650*/  IMAD.U32 R2, RZ, RZ, UR6 ;  /* 0x00000006ff027e24 */ /* 0x000fe2000f8e00ff */
[----:B------:R-:W-:Y:S05]  /*5660*/  MOV R3, UR7 ;  /* 0x0000000700037c02 */ /* 0x000fea0008000f00 */
[----:B-----5:R2:W5:Y:S02]  /*5670*/  @P3 LDG.E R49, desc[UR46][R2.64] ;  /* 0x0000002e02313981 */ /* 0x020564000c1e1900 */
[----:B-12---:R-:W-:Y:S02]  /*5680*/  @!P3 IMAD.U32 R49, RZ, RZ, UR4 ;  /* 0x00000004ff31be24 */ /* 0x006fe4000f8e00ff */
.L_x_90:
[----:B------:R-:W-:Y:S05]  /*5690*/  @!P4 BRA `(.L_x_91) ;  /* 0x000000000020c947 */ /* 0x000fea0003800000 */
[----:B------:R-:W-:Y:S04]  /*56a0*/  ISETP.NE.U32.AND P3, PT, R80, RZ, PT ;  /* 0x000000ff5000720c */ /* 0x000fe80003f65070 */
[----:B------:R-:W-:Y:S11]  /*56b0*/  ISETP.NE.AND.EX P3, PT, R81, RZ, PT, P3 ;  /* 0x000000ff5100720c */ /* 0x000ff60003f65330 */
[----:B------:R-:W-:Y:S02]  /*56c0*/  @!UPT UIADD3 URZ, UPT, UPT, URZ, URZ, URZ ;  /* 0x000000fffffff290 */ /* 0x000fe4000fffe0ff */
[----:B------:R-:W1:Y:S01]  /*56d0*/  @P3 LDC.64 R2, c[0x0][0x8a8] ;  /* 0x00022a00ff023b82 */ /* 0x000e620000000a00 */
[----:B------:R-:W-:Y:S04]  /*56e0*/  @P3 IMAD R0, R82, UR36, RZ ;  /* 0x0000002452003c24 */ /* 0x000fe8000f8e02ff */
[----:B-1----:R-:W-:Y:S05]  /*56f0*/  @P3 IMAD.WIDE R2, R0, 0x4, R2 ;  /* 0x0000000400023825 */ /* 0x002fea00078e0202 */
[----:B-----5:R1:W5:Y:S02]  /*5700*/  @P3 LDG.E R47, desc[UR46][R2.64] ;  /* 0x0000002e022f3981 */ /* 0x020364000c1e1900 */
[----:B-1----:R-:W2:Y:S02]  /*5710*/  @!P3 LDC R47, c[0x0][0x8a0] ;  /* 0x00022800ff2fbb82 */ /* 0x002ea40000000800 */
.L_x_91:
[----:B-----5:R-:W-:Y:S01]  /*5720*/  FSETP.NEU.AND P3, PT, R49, RZ, PT ;  /* 0x000000ff3100720b */ /* 0x020fe20003f6d000 */
[----:B------:R-:W-:Y:S01]  /*5730*/  IMAD.SHL.U32 R66, R92, 0x2, RZ ;  /* 0x000000025c427824 */ /* 0x000fe200078e00ff */
[----:B------:R-:W-:Y:S01]  /*5740*/  SEL R4, RZ, 0xffffffff, P2 ;  /* 0xffffffffff047807 */ /* 0x000fe20001000000 */
[----:B------:R-:W-:Y:S01]  /*5750*/  BSSY B1, `(.L_x_92) ;  /* 0x0000043000017945 */ /* 0x000fe20003800000 */
[----:B------:R-:W-:Y:S01]  /*5760*/  @P1 LOP3.LUT P2, RZ, R88, 0xff, RZ, 0xc0, !PT ;  /* 0x000000ff58ff1812 */ /* 0x000fe2000784c0ff */
[----:B------:R-:W-:Y:S01]  /*5770*/  VIADD R107, R66, UR48 ;  /* 0x00000030426b7c36 */ /* 0x000fe20008000000 */
[----:B------:R-:W-:Y:S01]  /*5780*/  @P1 SEL R0, RZ, 0xffffffff, P3 ;  /* 0xffffffffff001807 */ /* 0x000fe20001800000 */
[----:B------:R-:W-:Y:S01]  /*5790*/  IMAD.MOV.U32 R67, RZ, RZ, 0x1 ;  /* 0x00000001ff437424 */ /* 0x000fe200078e00ff */
[----:B------:R-:W-:Y:S01]  /*57a0*/  LOP3.LUT R98, R98, 0x1, RZ, 0x3c, !PT ;  /* 0x0000000162627812 */ /* 0x000fe200078e3cff */
[----:B------:R-:W-:Y:S01]  /*57b0*/  IMAD.MOV.U32 R65, RZ, RZ, RZ ;  /* 0x000000ffff417224 */ /* 0x000fe200078e00ff */
[----:B------:R-:W-:Y:S02]  /*57c0*/  @P0 SEL R0, R4, R0, !P2 ;  /* 0x0000000004000207 */ /* 0x000fe40005000000 */
[----:B------:R-:W-:Y:S02]  /*57d0*/  CS2R R78, SRZ ;  /* 0x00000000004e7805 */ /* 0x000fe4000001ff00 */
[----:B------:R-:W-:Y:S02]  /*57e0*/  LEA R64, R45, UR48, 0x3 ;  /* 0x000000302d407c11 */ /* 0x000fe4000f8e18ff */
[----:B------:R-:W-:Y:S02]  /*57f0*/  CS2R R76, SRZ ;  /* 0x00000000004c7805 */ /* 0x000fe4000001ff00 */
[----:B------:R-:W-:Y:S02]  /*5800*/  @P1 LOP3.LUT R0, R0, 0x1, RZ, 0xc0, !PT ;  /* 0x0000000100001812 */ /* 0x000fe400078ec0ff */
[----:B------:R-:W-:Y:S02]  /*5810*/  CS2R R70, SRZ ;  /* 0x0000000000467805 */ /* 0x000fe4000001ff00 */
[----:B------:R-:W-:Y:S02]  /*5820*/  SHF.L.U32 R2, R97, 0x1f, RZ ;  /* 0x0000001f61027819 */ /* 0x000fe400000006ff */
[----:B------:R-:W-:Y:S02]  /*5830*/  CS2R R68, SRZ ;  /* 0x0000000000447805 */ /* 0x000fe4000001ff00 */
[----:B------:R-:W-:Y:S02]  /*5840*/  ISETP.NE.U32.OR P6, PT, R0, 0x1, !P1 ;  /* 0x000000010000780c */ /* 0x000fe40004fc5470 */
[----:B------:R-:W-:Y:S02]  /*5850*/  CS2R R62, SRZ ;  /* 0x00000000003e7805 */ /* 0x000fe4000001ff00 */
[----:B------:R-:W-:Y:S02]  /*5860*/  PLOP3.LUT P2, PT, PT, PT, UP1, 0x80, 0x8 ;  /* 0x000000000008781c */ /* 0x000fe40003f4f018 */
[----:B------:R-:W-:Y:S02]  /*5870*/  CS2R R60, SRZ ;  /* 0x00000000003c7805 */ /* 0x000fe4000001ff00 */
[----:B------:R-:W-:Y:S02]  /*5880*/  LEA.HI R48, R45, R45, RZ, 0x1 ;  /* 0x0000002d2d307211 */ /* 0x000fe400078f08ff */
[----:B------:R-:W-:Y:S02]  /*5890*/  CS2R R58, SRZ ;  /* 0x00000000003a7805 */ /* 0x000fe4000001ff00 */
[----:B------:R-:W-:Y:S02]  /*58a0*/  LOP3.LUT P4, R103, R88, 0xff, RZ, 0xc0, !PT ;  /* 0x000000ff58677812 */ /* 0x000fe4000788c0ff */
[----:B------:R-:W-:Y:S02]  /*58b0*/  CS2R R56, SRZ ;  /* 0x0000000000387805 */ /* 0x000fe4000001ff00 */
[----:B------:R-:W-:Y:S01]  /*58c0*/  SEL R3, RZ, 0xffffffff, P3 ;  /* 0xffffffffff037807 */ /* 0x000fe20001800000 */
[----:B------:R-:W-:Y:S01]  /*58d0*/  VIADD R108, R107, 0x400 ;  /* 0x000004006b6c7836 */ /* 0x000fe20000000000 */
[----:B------:R-:W-:Y:S01]  /*58e0*/  P2R R105, PR, RZ, 0x40 ;  /* 0x00000040ff697803 */ /* 0x000fe20000000000 */
[----:B------:R-:W-:Y:S01]  /*58f0*/  IMAD.IADD R106, R99, 0x1, R107 ;  /* 0x00000001636a7824 */ /* 0x000fe200078e026b */
[----:B------:R-:W-:Y:S02]  /*5900*/  @P6 SHF.L.U32 R0, R98, 0x1f, RZ ;  /* 0x0000001f62006819 */ /* 0x000fe400000006ff */
[----:B------:R-:W-:Y:S02]  /*5910*/  @P2 SEL R3, R4, R3, !P4 ;  /* 0x0000000304032207 */ /* 0x000fe40006000000 */
[----:B------:R1:W3:Y:S02]  /*5920*/  @P6 SYNCS.PHASECHK.TRANS64.TRYWAIT P1, [UR48+0x60], R0 ;  /* 0x00006000ff0065a7 */ /* 0x0002e40008021130 */
[----:B------:R-:W-:Y:S04]  /*5930*/  LOP3.LUT R3, R3, 0x1, RZ, 0xc0, !PT ;  /* 0x0000000103037812 */ /* 0x000fe800078ec0ff */
[----:B------:R-:W-:Y:S04]  /*5940*/  ISETP.NE.U32.AND P5, PT, R3, 0x1, PT ;  /* 0x000000010300780c */ /* 0x000fe80003fa5070 */
[----:B------:R-:W-:Y:S01]  /*5950*/  P2R R72, PR, RZ, 0x20 ;  /* 0x00000020ff487803 */ /* 0x000fe20000000000 */
[----:B------:R4:W2:Y:S01]  /*5960*/  SYNCS.PHASECHK.TRANS64.TRYWAIT P0, [R64+URZ+0xd0], R2 ;  /* 0x0000d002400075a7 */ /* 0x0008a200080011ff */
[C---:B-1----:R-:W-:Y:S01]  /*5970*/  IMAD.SHL.U32 R0, R48.reuse, 0x80, RZ ;  /* 0x0000008030007824 */ /* 0x042fe200078e00ff */
[----:B------:R-:W-:Y:S04]  /*5980*/  LOP3.LUT R48, R48, 0xffe, RZ, 0xc0, !PT ;  /* 0x00000ffe30307812 */ /* 0x000fe800078ec0ff */
[----:B------:R-:W-:Y:S01]  /*5990*/  LOP3.LUT R0, R0, 0xffffff00, RZ, 0xc0, !PT ;  /* 0xffffff0000007812 */ /* 0x000fe200078ec0ff */
[----:B------:R-:W-:Y:S04]  /*59a0*/  IMAD.IADD R48, R45, 0x1, -R48 ;  /* 0x000000012d307824 */ /* 0x000fe800078e0a30 */
[----:B------:R-:W-:Y:S04]  /*59b0*/  IMAD.IADD R0, R46, 0x1, R0 ;  /* 0x000000012e007824 */ /* 0x000fe800078e0200 */
[----:B------:R-:W-:Y:S01]  /*59c0*/  IMAD R48, R48, 0x100000, R0 ;  /* 0x0010000030307824 */ /* 0x000fe200078e0200 */
[----:B---3--:R-:W-:Y:S01]  /*59d0*/  @P6 SEL R67, RZ, 0x1, !P1 ;  /* 0x00000001ff436807 */ /* 0x008fe20004800000 */
[----:B----4-:R-:W-:Y:S06]  /*59e0*/  @!P6 BRA `(.L_x_93) ;  /* 0x000000000064e947 */ /* 0x010fec0003800000 */
[----:B------:R-:W-:Y:S01]  /*59f0*/  @P5 IMAD R5, R100, 0x2, R108 ;  /* 0x0000000264055824 */ /* 0x000fe200078e026c */
[----:B------:R-:W-:Y:S01]  /*5a00*/  ISETP.NE.AND P1, PT, R67, RZ, PT ;  /* 0x000000ff4300720c */ /* 0x000fe20003f25270 */
[----:B------:R-:W-:Y:S01]  /*5a10*/  IMAD.MOV.U32 R78, RZ, RZ, RZ ;  /* 0x000000ffff4e7224 */ /* 0x000fe200078e00ff */
[----:B------:R-:W-:Y:S01]  /*5a20*/  BSSY B0, `(.L_x_94) ;  /* 0x000000d000007945 */ /* 0x000fe20003800000 */
[----:B------:R-:W-:Y:S01]  /*5a30*/  @P5 IMAD.IADD R4, R99, 0x1, R5 ;  /* 0x0000000163045824 */ /* 0x000fe200078e0205 */
[----:B------:R-:W-:Y:S02]  /*5a40*/  CS2R R70, SRZ ;  /* 0x0000000000467805 */ /* 0x000fe4000001ff00 */
[----:B------:R-:W-:Y:S02]  /*5a50*/  CS2R R68, SRZ ;  /* 0x0000000000447805 */ /* 0x000fe4000001ff00 */
[----:B------:R-:W-:Y:S02]  /*5a60*/  CS2R R76, SRZ ;  /* 0x00000000004c7805 */ /* 0x000fe4000001ff00 */
[----:B------:R-:W-:Y:S02]  /*5a70*/  CS2R R58, SRZ ;  /* 0x00000000003a7805 */ /* 0x000fe4000001ff00 */
[----:B------:R-:W-:Y:S02]  /*5a80*/  CS2R R56, SRZ ;  /* 0x0000000000387805 */ /* 0x000fe4000001ff00 */
[----:B------:R-:W-:Y:S02]  /*5a90*/  CS2R R62, SRZ ;  /* 0x00000000003e7805 */ /* 0x000fe4000001ff00 */
[----:B------:R-:W-:Y:S01]  /*5aa0*/  CS2R R60, SRZ ;  /* 0x00000000003c7805 */ /* 0x000fe2000001ff00 */
[----:B------:R-:W-:Y:S06]  /*5ab0*/  @P1 BRA `(.L_x_95) ;  /* 0x00000000000c1947 */ /* 0x000fec0003800000 */
[----:B------:R-:W-:Y:S04]  /*5ac0*/  SHF.L.U32 R3, R98, 0x1f, RZ ;  /* 0x0000001f62037819 */ /* 0x000fe800000006ff */
[----:B------:R-:W1:Y:S02]  /*5ad0*/  SYNCS.PHASECHK.TRANS64.TRYWAIT P1, [UR48+0x60], R3 ;  /* 0x00006003ff0075a7 */ /* 0x000e640008021130 */
[----:B-1----:R-:W-:Y:S05]  /*5ae0*/  @!P1 BRA `(.L_x_96) ;  /* 0x0000003c00b09947 */ /* 0x002fea0003800000 */
.L_x_95:
[----:B------:R-:W-:Y:S05]  /*5af0*/  BSYNC B0 ;  /* 0x0000000000007941 */ /* 0x000fea0003800000 */
.L_x_94:
[----:B------:R-:W-:Y:S01]  /*5b00*/  ISETP.NE.AND P1, PT, R72, RZ, PT ;  /* 0x000000ff4800720c */ /* 0x000fe20003f25270 */
[----:B------:R-:W-:Y:S11]  /*5b10*/  HFMA2 R65, -RZ, RZ, 0, 5.9604644775390625e-08 ;  /* 0x00000001ff417431 */ /* 0x000ff600000001ff */
[----:B------:R-:W-:Y:S01]  /*5b20*/  @!UPT UIADD3 URZ, UPT, UPT, URZ, URZ, URZ ;  /* 0x000000fffffff290 */ /* 0x000fe2000fffe0ff */
[----:B------:R-:W-:Y:S05]  /*5b30*/  @P1 WARPSYNC.ALL ;  /* 0x0000000000001948 */ /* 0x000fea0003800000 */
[----:B------:R3:W4:Y:S04]  /*5b40*/  @P1 LDSM.16.M88.4 R68, [R5] ;  /* 0x000000000544183b */ /* 0x0007280000000200 */
[----:B------:R3:W1:Y:S04]  /*5b50*/  @P1 LDSM.16.M88.4 R76, [R4] ;  /* 0x00000000044c183b */ /* 0x0006680000000200 */
[----:B------:R3:W1:Y:S04]  /*5b60*/  @P1 LDSM.16.M88.4 R56, [R66+UR48+0x400] ;  /* 0x000400304238183b */ /* 0x0006680008000200 */
[----:B------:R3:W1:Y:S02]  /*5b70*/  @P1 LDSM.16.M88.4 R60, [R106+0x400] ;  /* 0x000400006a3c183b */ /* 0x0006640000000200 */
.L_x_93:
[----:B------:R-:W-:Y:S05]  /*5b80*/  BSYNC B1 ;  /* 0x0000000000017941 */ /* 0x000fea0003800000 */
.L_x_92:
[----:B-1----:R-:W-:Y:S04]  /*5b90*/  SHF.R.U32.HI R0, RZ, 0x15, R48 ;  /* 0x00000015ff007819 */ /* 0x002fe80000011630 */
[----:B------:R-:W-:Y:S01]  /*5ba0*/  LOP3.LUT P1, RZ, R0, 0x3, R93, 0x48, !PT ;  /* 0x0000000300ff7812 */ /* 0x000fe2000782485d */
[----:B------:R-:W-:Y:S01]  /*5bb0*/  @!UPT UIADD3 URZ, UPT, UPT, URZ, URZ, URZ ;  /* 0x000000fffffff290 */ /* 0x000fe2000fffe0ff */
[----:B--2---:R-:W-:Y:S11]  /*5bc0*/  @P0 BRA `(.L_x_97) ;  /* 0x0000000000080947 */ /* 0x004ff60003800000 */
[----:B------:R-:W1:Y:S02]  /*5bd0*/  SYNCS.PHASECHK.TRANS64.TRYWAIT P0, [R64+URZ+0xd0], R2 ;  /* 0x0000d002400075a7 */ /* 0x000e6400080011ff */
[----:B-1----:R-:W-:Y:S05]  /*5be0*/  @!P0 BRA `(.L_x_98) ;  /* 0x0000003c00888947 */ /* 0x002fea0003800000 */
.L_x_97:
[----:B------:R-:W-:Y:S05]  /*5bf0*/  @!P1 BRA `(.L_x_99) ;  /* 0x0000000000409947 */ /* 0x000fea0003800000 */
[----:B------:R-:W3:Y:S01]  /*5c00*/  LDCU.64 UR8, c[0x4][0x70] ;  /* 0x01000e00ff0877ac */ /* 0x000ee20008000a00 */
[----:B------:R-:W-:Y:S01]  /*5c10*/  MOV R3, 0x0 ;  /* 0x0000000000037802 */ /* 0x000fe20000000f00 */
[----:B------:R-:W-:Y:S02]  /*5c20*/  HFMA2 R12, -RZ, RZ, 0, 5.9604644775390625e-08 ;  /* 0x00000001ff0c7431 */ /* 0x000fe400000001ff */
[----:B------:R-:W-:Y:S02]  /*5c30*/  IMAD.MOV.U32 R8, RZ, RZ, 0x192 ;  /* 0x00000192ff087424 */ /* 0x000fe400078e00ff */
[----:B------:R-:W-:Y:S01]  /*5c40*/  IMAD.MOV.U32 R13, RZ, RZ, RZ ;  /* 0x000000ffff0d7224 */ /* 0x000fe200078e00ff */
[----:B------:R-:W2:Y:S01]  /*5c50*/  LDCU.64 UR6, c[0x4][0x78] ;  /* 0x01000f00ff0677ac */ /* 0x000ea20008000a00 */
[----:B-1----:R-:W1:Y:S01]  /*5c60*/  LDC.64 R2, c[0x4][R3] ;  /* 0x0100000003027b82 */ /* 0x002e620000000a00 */
[----:B------:R-:W5:Y:S01]  /*5c70*/  LDCU.64 UR4, c[0x4][0x10] ;  /* 0x01000200ff0477ac */ /* 0x000f620008000a00 */
[----:B---3--:R-:W-:Y:S01]  /*5c80*/  MOV R5, UR9 ;  /* 0x0000000900057c02 */ /* 0x008fe20008000f00 */
[----:B------:R-:W-:Y:S01]  /*5c90*/  IMAD.U32 R4, RZ, RZ, UR8 ;  /* 0x00000008ff047e24 */ /* 0x000fe2000f8e00ff */
[----:B--2---:R-:W-:Y:S01]  /*5ca0*/  MOV R7, UR7 ;  /* 0x0000000700077c02 */ /* 0x004fe20008000f00 */
[----:B------:R-:W-:Y:S01]  /*5cb0*/  IMAD.U32 R6, RZ, RZ, UR6 ;  /* 0x00000006ff067e24 */ /* 0x000fe2000f8e00ff */
[----:B-----5:R-:W-:Y:S01]  /*5cc0*/  MOV R11, UR5 ;  /* 0x00000005000b7c02 */ /* 0x020fe20008000f00 */
[----:B------:R-:W-:Y:S02]  /*5cd0*/  IMAD.U32 R10, RZ, RZ, UR4 ;  /* 0x00000004ff0a7e24 */ /* 0x000fe4000f8e00ff */
[----:B------:R-:W-:Y:S07]  /*5ce0*/  LEPC R20, `(.L_x_99) ;  /* 0x000000001014794e */ /* 0x000fee0000000000 */
[----:B-1--4-:R-:W-:Y:S05]  /*5cf0*/  CALL.ABS.NOINC R2 ;  /* 0x0000000002007343 */ /* 0x012fea0003c00000 */
.L_x_99:
[----:B------:R-:W-:Y:S01]  /*5d00*/  SHF.L.U32 R50, R56, 0x10, RZ ;  /* 0x0000001038327819 */ /* 0x000fe200000006ff */
[----:B------:R-:W-:Y:S05]  /*5d10*/  WARPSYNC.ALL ;  /* 0x0000000000007948 */ /* 0x000fea0003800000 */
[----:B------:R-:W-:Y:S01]  /*5d20*/  R2UR UR4, R48 ;  /* 0x00000000300472ca */ /* 0x000fe200000e0000 */
[----:B------:R-:W-:Y:S01]  /*5d30*/  BSSY.RECONVERGENT B0, `(.L_x_100) ;  /* 0x000008b000007945 */ /* 0x000fe20003800200 */
[----:B------:R-:W-:Y:S02]  /*5d40*/  LOP3.LUT R51, R56, 0xffff0000, RZ, 0xc0, !PT ;  /* 0xffff000038337812 */ /* 0x000fe400078ec0ff */
[----:B------:R-:W-:Y:S02]  /*5d50*/  SHF.L.U32 R52, R57, 0x10, RZ ;  /* 0x0000001039347819 */ /* 0x000fe400000006ff */
[----:B------:R-:W-:Y:S02]  /*5d60*/  SHF.L.U32 R73, R100, 0x1, RZ ;  /* 0x0000000164497819 */ /* 0x000fe400000006ff */
[----:B------:R-:W-:Y:S02]  /*5d70*/  ISETP.NE.AND P0, PT, R101, RZ, PT ;  /* 0x000000ff6500720c */ /* 0x000fe40003f05270 */
[----:B------:R-:W-:Y:S03]  /*5d80*/  IADD3 R108, PT, PT, R108, R73, RZ ;  /* 0x000000496c6c7210 */ /* 0x000fe60007ffe0ff */
[----:B---3--:R-:W2:Y:S01]  /*5d90*/  LDTM.16dp256bit.x8 R4, tmem[UR4] ;  /* 0x00000004000479ee */ /* 0x008ea200081a0000 */
[----:B------:R-:W-:Y:S01]  /*5da0*/  IADD3 R109, PT, PT, R99, R108, RZ ;  /* 0x0000006c636d7210 */ /* 0x000fe20007ffe0ff */
[C---:B--2---:R-:W-:Y:S01]  /*5db0*/  FMUL R0, R47.reuse, R4 ;  /* 0x000000042f007220 */ /* 0x044fe20000400000 */
[C---:B-1----:R-:W-:Y:S01]  /*5dc0*/  FMUL R2, R47.reuse, R5 ;  /* 0x000000052f027220 */ /* 0x042fe20000400000 */
[C---:B------:R-:W-:Y:S01]  /*5dd0*/  FMUL R4, R47.reuse, R8 ;  /* 0x000000082f047220 */ /* 0x040fe20000400000 */
[C---:B------:R-:W-:Y:S01]  /*5de0*/  FMUL R3, R47.reuse, R6 ;  /* 0x000000062f037220 */ /* 0x040fe20000400000 */
[C---:B------:R-:W-:Y:S01]  /*5df0*/  FMUL R5, R47.reuse, R9 ;  /* 0x000000092f057220 */ /* 0x040fe20000400000 */
[C---:B------:R-:W-:Y:S01]  /*5e00*/  FMUL R8, R47.reuse, R12 ;  /* 0x0000000c2f087220 */ /* 0x040fe20000400000 */
[C---:B------:R-:W-:Y:S01]  /*5e10*/  FMUL R6, R47.reuse, R10 ;  /* 0x0000000a2f067220 */ /* 0x040fe20000400000 */
[C---:B------:R-:W-:Y:S01]  /*5e20*/  FMUL R9, R47.reuse, R13 ;  /* 0x0000000d2f097220 */ /* 0x040fe20000400000 */
[----:B------:R-:W-:Y:S01]  /*5e30*/  FMUL R12, R47, R16 ;  /* 0x000000102f0c7220 */ /* 0x000fe20000400000 */
[----:B------:R-:W-:Y:S01]  /*5e40*/  FFMA R0, R49, R50, R0 ;  /* 0x0000003231007223 */ /* 0x000fe20000000000 */
[C---:B------:R-:W-:Y:S01]  /*5e50*/  FMUL R10, R47.reuse, R14 ;  /* 0x0000000e2f0a7220 */ /* 0x040fe20000400000 */
[C---:B------:R-:W-:Y:S01]  /*5e60*/  FMUL R13, R47.reuse, R17 ;  /* 0x000000112f0d7220 */ /* 0x040fe20000400000 */
[----:B------:R-:W-:Y:S01]  /*5e70*/  FMUL R16, R47, R20 ;  /* 0x000000142f107220 */ /* 0x000fe20000400000 */
[----:B------:R-:W-:Y:S01]  /*5e80*/  FFMA R2, R49, R51, R2 ;  /* 0x0000003331027223 */ /* 0x000fe20000000002 */
[C---:B------:R-:W-:Y:S01]  /*5e90*/  FMUL R14, R47.reuse, R18 ;  /* 0x000000122f0e7220 */ /* 0x040fe20000400000 */
[C---:B------:R-:W-:Y:S01]  /*5ea0*/  FMUL R17, R47.reuse, R21 ;  /* 0x000000152f117220 */ /* 0x040fe20000400000 */
[C---:B------:R-:W-:Y:S01]  /*5eb0*/  FMUL R20, R47.reuse, R24 ;  /* 0x000000182f147220 */ /* 0x040fe20000400000 */
[C---:B------:R-:W-:Y:S01]  /*5ec0*/  FMUL R18, R47.reuse, R22 ;  /* 0x000000162f127220 */ /* 0x040fe20000400000 */
[C---:B------:R-:W-:Y:S01]  /*5ed0*/  FMUL R21, R47.reuse, R25 ;  /* 0x000000192f157220 */ /* 0x040fe20000400000 */
[C---:B------:R-:W-:Y:S01]  /*5ee0*/  FMUL R24, R47.reuse, R28 ;  /* 0x0000001c2f187220 */ /* 0x040fe20000400000 */
[C---:B------:R-:W-:Y:S01]  /*5ef0*/  FMUL R22, R47.reuse, R26 ;  /* 0x0000001a2f167220 */ /* 0x040fe20000400000 */
[C---:B------:R-:W-:Y:S01]  /*5f00*/  FMUL R25, R47.reuse, R29 ;  /* 0x0000001d2f197220 */ /* 0x040fe20000400000 */
[----:B------:R-:W-:Y:S01]  /*5f10*/  FMUL R28, R47, R32 ;  /* 0x000000202f1c7220 */ /* 0x000fe20000400000 */
[----:B------:R-:W-:Y:S01]  /*5f20*/  LOP3.LUT R32, R57, 0xffff0000, RZ, 0xc0, !PT ;  /* 0xffff000039207812 */ /* 0x000fe200078ec0ff */
[C---:B------:R-:W-:Y:S01]  /*5f30*/  FMUL R26, R47.reuse, R30 ;  /* 0x0000001e2f1a7220 */ /* 0x040fe20000400000 */
[----:B------:R-:W-:Y:S01]  /*5f40*/  FMUL R29, R47, R33 ;  /* 0x000000212f1d7220 */ /* 0x000fe20000400000 */
[----:B------:R-:W-:Y:S01]  /*5f50*/  SHF.L.U32 R33, R58, 0x10, RZ ;  /* 0x000000103a217819 */ /* 0x000fe200000006ff */
[----:B------:R-:W-:Y:S01]  /*5f60*/  FFMA R3, R49, R52, R3 ;  /* 0x0000003431037223 */ /* 0x000fe20000000003 */
[----:B------:R-:W-:Y:S01]  /*5f70*/  F2FP.BF16.F32.PACK_AB R52, R2, R0 ;  /* 0x000000000234723e */ /* 0x000fe200000010ff */
[----:B------:R-:W-:Y:S01]  /*5f80*/  FMUL R7, R47, R7 ;  /* 0x000000072f077220 */ /* 0x000fe20000400000 */
[----:B------:R-:W-:Y:S01]  /*5f90*/  SHF.L.U32 R0, R59, 0x10, RZ ;  /* 0x000000103b007819 */ /* 0x000fe200000006ff */
[----:B------:R-:W-:Y:S01]  /*5fa0*/  FMUL R30, R47, R34 ;  /* 0x000000222f1e7220 */ /* 0x000fe20000400000 */
[----:B------:R-:W-:Y:S01]  /*5fb0*/  LOP3.LUT R34, R58, 0xffff0000, RZ, 0xc0, !PT ;  /* 0xffff00003a227812 */ /* 0x000fe200078ec0ff */
[----:B------:R-:W-:Y:S01]  /*5fc0*/  FFMA R7, R49, R32, R7 ;  /* 0x0000002031077223 */ /* 0x000fe20000000007 */
[----:B------:R-:W-:Y:S01]  /*5fd0*/  LOP3.LUT R2, R59, 0xffff0000, RZ, 0xc0, !PT ;  /* 0xffff00003b027812 */ /* 0x000fe200078ec0ff */
[----:B------:R-:W-:Y:S01]  /*5fe0*/  FFMA R4, R49, R33, R4 ;  /* 0x0000002131047223 */ /* 0x000fe20000000004 */
[----:B------:R-:W-:Y:S01]  /*5ff0*/  FMUL R11, R47, R11 ;  /* 0x0000000b2f0b7220 */ /* 0x000fe20000400000 */
[----:B------:R-:W-:Y:S01]  /*6000*/  FFMA R5, R49, R34, R5 ;  /* 0x0000002231057223 */ /* 0x000fe20000000005 */
[----:B------:R-:W-:Y:S01]  /*6010*/  F2FP.BF16.F32.PACK_AB R53, R7, R3 ;  /* 0x000000030735723e */ /* 0x000fe200000010ff */
[C---:B------:R-:W-:Y:S01]  /*6020*/  FFMA R6, R49.reuse, R0, R6 ;  /* 0x0000000031067223 */ /* 0x040fe20000000006 */
[C---:B------:R-:W-:Y:S01]  /*6030*/  SHF.L.U32 R0, R60.reuse, 0x10, RZ ;  /* 0x000000103c007819 */ /* 0x040fe200000006ff */
[----:B------:R-:W-:Y:S01]  /*6040*/  FFMA R11, R49, R2, R11 ;  /* 0x00000002310b7223 */ /* 0x000fe2000000000b */
[----:B------:R-:W-:Y:S01]  /*6050*/  LOP3.LUT R2, R60, 0xffff0000, RZ, 0xc0, !PT ;  /* 0xffff00003c027812 */ /* 0x000fe200078ec0ff */
[----:B------:R-:W-:Y:S01]  /*6060*/  FMUL R15, R47, R15 ;  /* 0x0000000f2f0f7220 */ /* 0x000fe20000400000 */
[----:B------:R-:W-:Y:S01]  /*6070*/  SHF.L.U32 R3, R61, 0x10, RZ ;  /* 0x000000103d037819 */ /* 0x000fe200000006ff */
[----:B------:R-:W-:Y:S01]  /*6080*/  FFMA R8, R49, R0, R8 ;  /* 0x0000000031087223 */ /* 0x000fe20000000008 */
[----:B------:R-:W-:Y:S01]  /*6090*/  LOP3.LUT R0, R61, 0xffff0000, RZ, 0xc0, !PT ;  /* 0xffff00003d007812 */ /* 0x000fe200078ec0ff */
[C---:B------:R-:W-:Y:S01]  /*60a0*/  FFMA R9, R49.reuse, R2, R9 ;  /* 0x0000000231097223 */ /* 0x040fe20000000009 */
[C---:B------:R-:W-:Y:S01]  /*60b0*/  SHF.L.U32 R2, R62.reuse, 0x10, RZ ;  /* 0x000000103e027819 */ /* 0x040fe200000006ff */
[----:B------:R-:W-:Y:S01]  /*60c0*/  FFMA R10, R49, R3, R10 ;  /* 0x00000003310a7223 */ /* 0x000fe2000000000a */
[----:B------:R-:W-:Y:S01]  /*60d0*/  SHF.L.U32 R3, R63, 0x10, RZ ;  /* 0x000000103f037819 */ /* 0x000fe200000006ff */
[C---:B------:R-:W-:Y:S01]  /*60e0*/  FFMA R15, R49.reuse, R0, R15 ;  /* 0x00000000310f7223 */ /* 0x040fe2000000000f */
[----:B------:R-:W-:Y:S01]  /*60f0*/  LOP3.LUT R0, R62, 0xffff0000, RZ, 0xc0, !PT ;  /* 0xffff00003e007812 */ /* 0x000fe200078ec0ff */
[----:B------:R-:W-:Y:S01]  /*6100*/  FFMA R12, R49, R2, R12 ;  /* 0x00000002310c7223 */ /* 0x000fe2000000000c */
[C---:B----4-:R-:W-:Y:S01]  /*6110*/  SHF.L.U32 R2, R68.reuse, 0x10, RZ ;  /* 0x0000001044027819 */ /* 0x050fe200000006ff */
[----:B------:R-:W-:Y:S01]  /*6120*/  FMUL R19, R47, R19 ;  /* 0x000000132f137220 */ /* 0x000fe20000400000 */
[----:B------:R-:W-:Y:S01]  /*6130*/  F2FP.BF16.F32.PACK_AB R54, R5, R4 ;  /* 0x000000040536723e */ /* 0x000fe200000010ff */
[----:B------:R-:W-:Y:S01]  /*6140*/  FFMA R13, R49, R0, R13 ;  /* 0x00000000310d7223 */ /* 0x000fe2000000000d */
[----:B------:R-:W-:Y:S01]  /*6150*/  LOP3.LUT R0, R63, 0xffff0000, RZ, 0xc0, !PT ;  /* 0xffff00003f007812 */ /* 0x000fe200078ec0ff */
[----:B------:R-:W-:Y:S01]  /*6160*/  FFMA R14, R49, R3, R14 ;  /* 0x00000003310e7223 */ /* 0x000fe2000000000e */
[----:B------:R-:W-:Y:S01]  /*6170*/  LOP3.LUT R3, R68, 0xffff0000, RZ, 0xc0, !PT ;  /* 0xffff000044037812 */ /* 0x000fe200078ec0ff */
[----:B------:R-:W-:Y:S01]  /*6180*/  FMUL R23, R47, R23 ;  /* 0x000000172f177220 */ /* 0x000fe20000400000 */
[----:B------:R-:W-:Y:S01]  /*6190*/  F2FP.BF16.F32.PACK_AB R55, R11, R6 ;  /* 0x000000060b37723e */ /* 0x000fe200000010ff */
[----:B------:R-:W-:Y:S01]  /*61a0*/  FFMA R19, R49, R0, R19 ;  /* 0x0000000031137223 */ /* 0x000fe20000000013 */
[----:B------:R-:W-:Y:S01]  /*61b0*/  SHF.L.U32 R0, R69, 0x10, RZ ;  /* 0x0000001045007819 */ /* 0x000fe200000006ff */
[----:B------:R-:W-:Y:S01]  /*61c0*/  FFMA R16, R49, R2, R16 ;  /* 0x0000000231107223 */ /* 0x000fe20000000010 */
[----:B------:R-:W-:Y:S01]  /*61d0*/  LOP3.LUT R2, R69, 0xffff0000, RZ, 0xc0, !PT ;  /* 0xffff000045027812 */ /* 0x000fe200078ec0ff */
[----:B------:R-:W-:Y:S01]  /*61e0*/  FFMA R17, R49, R3, R17 ;  /* 0x0000000331117223 */ /* 0x000fe20000000011 */
[----:B------:R-:W-:Y:S01]  /*61f0*/  SHF.L.U32 R3, R71, 0x10, RZ ;  /* 0x0000001047037819 */ /* 0x000fe200000006ff */
        /* <DEDUP_REMOVED lines=15> */
[C---:B------:R-:W-:Y:S01]  /*62f0*/  SHF.L.U32 R2, R78.reuse, 0x10, RZ ;  /* 0x000000104e027819 */ /* 0x040fe200000006ff */
[----:B------:R-:W-:Y:S01]  /*6300*/  FMUL R31, R47, R31 ;  /* 0x0000001f2f1f7220 */ /* 0x000fe20000400000 */
[----:B------:R-:W-:Y:S01]  /*6310*/  F2FP.BF16.F32.PACK_AB R8, R9, R8 ;  /* 0x000000080908723e */ /* 0x000fe200000010ff */
[----:B------:R1:W-:Y:S01]  /*6320*/  STSM.16.M88.4 [R107+0x400], R52 ;  /* 0x000400346b007844 */ /* 0x0003e20000000200 */
        /* <DEDUP_REMOVED lines=8> */
[----:B------:R-:W-:Y:S01]  /*63b0*/  LOP3.LUT R0, R79, 0xffff0000, RZ, 0xc0, !PT ;  /* 0xffff00004f007812 */ /* 0x000fe200078ec0ff */
[----:B------:R-:W-:Y:S01]  /*63c0*/  FFMA R28, R49, R2, R28 ;  /* 0x00000002311c7223 */ /* 0x000fe2000000001c */
[----:B------:R-:W-:Y:S01]  /*63d0*/  F2FP.BF16.F32.PACK_AB R11, R19, R14 ;  /* 0x0000000e130b723e */ /* 0x000fe200000010ff */
[----:B------:R-:W-:Y:S01]  /*63e0*/  FFMA R29, R49, R3, R29 ;  /* 0x00000003311d7223 */ /* 0x000fe2000000001d */
[----:B------:R-:W-:Y:S01]  /*63f0*/  F2FP.BF16.F32.PACK_AB R16, R17, R16 ;  /* 0x000000101110723e */ /* 0x000fe200000010ff */
[----:B------:R-:W-:Y:S01]  /*6400*/  FFMA R30, R49, R4, R30 ;  /* 0x00000004311e7223 */ /* 0x000fe2000000001e */
[----:B------:R-:W-:Y:S01]  /*6410*/  F2FP.BF16.F32.PACK_AB R17, R23, R18 ;  /* 0x000000121711723e */ /* 0x000fe200000010ff */
[----:B------:R1:W-:Y:S01]  /*6420*/  STSM.16.M88.4 [R106+0x400], R8 ;  /* 0x000400086a007844 */ /* 0x0003e20000000200 */
[----:B------:R-:W-:Y:S01]  /*6430*/  FFMA R35, R49, R0, R35 ;  /* 0x0000000031237223 */ /* 0x000fe20000000023 */
[----:B------:R-:W-:Y:S02]  /*6440*/  F2FP.BF16.F32.PACK_AB R18, R21, R20 ;  /* 0x000000141512723e */ /* 0x000fe400000010ff */
[----:B------:R-:W-:Y:S02]  /*6450*/  F2FP.BF16.F32.PACK_AB R19, R27, R22 ;  /* 0x000000161b13723e */ /* 0x000fe400000010ff */
[----:B------:R-:W-:Y:S02]  /*6460*/  F2FP.BF16.F32.PACK_AB R24, R25, R24 ;  /* 0x000000181918723e */ /* 0x000fe400000010ff */
[----:B------:R-:W-:Y:S01]  /*6470*/  F2FP.BF16.F32.PACK_AB R25, R31, R26 ;  /* 0x0000001a1f19723e */ /* 0x000fe200000010ff */
[----:B------:R1:W-:Y:S01]  /*6480*/  STSM.16.M88.4 [R108], R16 ;  /* 0x000000106c007844 */ /* 0x0003e20000000200 */
[----:B------:R-:W-:Y:S02]  /*6490*/  F2FP.BF16.F32.PACK_AB R26, R29, R28 ;  /* 0x0000001c1d1a723e */ /* 0x000fe400000010ff */
[----:B------:R-:W-:Y:S05]  /*64a0*/  F2FP.BF16.F32.PACK_AB R27, R35, R30 ;  /* 0x0000001e231b723e */ /* 0x000fea00000010ff */
[----:B------:R1:W-:Y:S01]  /*64b0*/  STSM.16.M88.4 [R109], R24 ;  /* 0x000000186d007844 */ /* 0x0003e20000000200 */
[----:B------:R-:W-:Y:S01]  /*64c0*/  @!PT LDS RZ, [RZ] ;  /* 0x00000000fffff984 */ /* 0x000fe20000000800 */
[----:B------:R-:W-:Y:S01]  /*64d0*/  @!PT LDS RZ, [RZ] ;  /* 0x00000000fffff984 */ /* 0x000fe20000000800 */
[----:B------:R-:W-:Y:S01]  /*64e0*/  @!PT LDS RZ, [RZ] ;  /* 0x00000000fffff984 */ /* 0x000fe20000000800 */
[----:B------:R-:W-:Y:S01]  /*64f0*/  @!PT LDS RZ, [RZ] ;  /* 0x00000000fffff984 */ /* 0x000fe20000000800 */
[----:B------:R2:W-:Y:S07]  /*6500*/  MEMBAR.ALL.CTA ;  /* 0x0000000000007992 */ /* 0x0005ee0000008000 */
[----:B--2---:R-:W2:Y:S02]  /*6510*/  FENCE.VIEW.ASYNC.S ;  /* 0x00000000000073c6 */ /* 0x004ea40000000000 */
[----:B--2---:R-:W-:Y:S06]  /*6520*/  BAR.SYNC.DEFER_BLOCKING 0x1, 0x80 ;  /* 0x0042000000007b1d */ /* 0x004fec0000010000 */
[----:B------:R-:W-:Y:S05]  /*6530*/  @P0 BRA `(.L_x_101) ;  /* 0x0000000000280947 */ /* 0x000fea0003800000 */
[----:B------:R-:W-:Y:S02]  /*6540*/  UIADD3 UR4, UPT, UPT, UR48, 0x400, URZ ;  /* 0x0000040030047890 */ /* 0x000fe4000fffe0ff */
[----:B------:R-:W-:Y:S01]  /*6550*/  UIADD3 UR6, UP0, UPT, UR52, 0x680, URZ ;  /* 0x0000068034067890 */ /* 0x000fe2000ff1e0ff */
[----:B------:R-:W-:Y:S03]  /*6560*/  UMOV UR43, UR36 ;  /* 0x00000024002b7c82 */ /* 0x000fe60008000000 */
[----:B------:R-:W-:Y:S01]  /*6570*/  MOV R94, UR4 ;  /* 0x00000004005e7c02 */ /* 0x000fe20008000f00 */
[----:B------:R-:W-:Y:S03]  /*6580*/  UIADD3.X UR7, UPT, UPT, URZ, UR53, URZ, UP0, !UPT ;  /* 0x00000035ff077290 */ /* 0x000fe600087fe4ff */
[----:B------:R-:W-:Y:S11]  /*6590*/  R2UR UR40, R94 ;  /* 0x000000005e2872ca */ /* 0x000ff600000e0000 */
[----:B------:R-:W-:Y:S02]  /*65a0*/  @!UPT UIADD3 URZ, UPT, UPT, URZ, URZ, URZ ;  /* 0x000000fffffff290 */ /* 0x000fe4000fffe0ff */
[----:B------:R2:W-:Y:S01]  /*65b0*/  UTMASTG.3D [UR40], [UR6] ;  /* 0x00000028060073b5 */ /* 0x0005e20008010000 */
[----:B------:R0:W-:Y:S01]  /*65c0*/  UTMACMDFLUSH ;  /* 0x00000000000079b7 */ /* 0x0001e20000000000 */
[----:B--2---:R-:W-:Y:S04]  /*65d0*/  DEPBAR.LE SB0, 0x1 ;  /* 0x000080400000791a */ /* 0x004fe80000000000 */
.L_x_101:
[----:B------:R-:W-:Y:S05]  /*65e0*/  BSYNC.RECONVERGENT B0 ;  /* 0x0000000000007941 */ /* 0x000fea0003800200 */
.L_x_100:
[----:B------:R-:W-:Y:S01]  /*65f0*/  BAR.SYNC.DEFER_BLOCKING 0x1, 0x80 ;  /* 0x0042000000007b1d */ /* 0x000fe20000010000 */
[----:B------:R-:W-:Y:S01]  /*6600*/  ISETP.NE.AND P1, PT, R105, RZ, PT ;  /* 0x000000ff6900720c */ /* 0x000fe20003f25270 */
[----:B------:R-:W-:Y:S01]  /*6610*/  UISETP.NE.AND UP0, UPT, UR49, URZ, UPT ;  /* 0x000000ff3100728c */ /* 0x000fe2000bf05270 */
[----:B------:R-:W-:Y:S11]  /*6620*/  LEA R2, R65, UR48, 0x3 ;  /* 0x0000003041027c11 */ /* 0x000ff6000f8e18ff */
[----:B------:R-:W-:Y:S01]  /*6630*/  @P1 SHF.L.U32 R3, R98, 0x1f, RZ ;  /* 0x0000001f62031819 */ /* 0x000fe200000006ff */
[----:B------:R-:W-:Y:S06]  /*6640*/  BRA.U !UP0, `(.L_x_102) ;  /* 0x0000000108247547 */ /* 0x000fec000b800000 */
[----:B------:R-:W-:Y:S01]  /*6650*/  IMAD.U32 R4, RZ, RZ, UR51 ;  /* 0x00000033ff047e24 */ /* 0x000fe2000f8e00ff */
[----:B------:R-:W-:Y:S01]  /*6660*/  MOV R0, UR37 ;  /* 0x0000002500007c02 */ /* 0x000fe20008000f00 */
[----:B------:R-:W-:Y:S03]  /*6670*/  UIADD3 UR51, UPT, UPT, UR51, 0x1, URZ ;  /* 0x0000000133337890 */ /* 0x000fe6000fffe0ff */
[----:B------:R-:W-:Y:S01]  /*6680*/  @P1 LEA R4, R4, UR48, 0x3 ;  /* 0x0000003004041c11 */ /* 0x000fe2000f8e18ff */
[----:B------:R-:W-:Y:S04]  /*6690*/  UISETP.NE.AND UP0, UPT, UR51, 0x4, UPT ;  /* 0x000000043300788c */ /* 0x000fe8000bf05270 */
[----:B------:R-:W-:Y:S01]  /*66a0*/  @P1 VIADD R4, R4, 0x80 ;  /* 0x0000008004041836 */ /* 0x000fe20000000000 */
[----:B------:R-:W-:Y:S04]  /*66b0*/  USEL UR51, UR51, URZ, UP0 ;  /* 0x000000ff33337287 */ /* 0x000fe80008000000 */
[----:B------:R-:W-:Y:S04]  /*66c0*/  @P1 PRMT R0, R0, 0x654, R4 ;  /* 0x0000065400001816 */ /* 0x000fe80000000004 */
[----:B------:R2:W-:Y:S04]  /*66d0*/  @P1 SYNCS.ARRIVE.TRANS64.RED.A1T0 RZ, [R0+URZ], RZ ;  /* 0x000000ff00ff19a7 */ /* 0x0005e800081004ff */
.L_x_102:
[----:B------:R-:W3:Y:S01]  /*66e0*/  @P1 SYNCS.PHASECHK.TRANS64.TRYWAIT P0, [R2+URZ+0x60], R3 ;  /* 0x00006003020015a7 */ /* 0x000ee200080011ff */
[----:B------:R-:W-:Y:S01]  /*66f0*/  BSSY B1, `(.L_x_103) ;  /* 0x0000017000017945 */ /* 0x000fe20003800000 */
[----:B---3--:R-:W-:Y:S03]  /*6700*/  @P1 SEL R67, RZ, 0x1, !P0 ;  /* 0x00000001ff431807 */ /* 0x008fe60004000000 */
[----:B------:R-:W-:Y:S05]  /*6710*/  @!P1 BRA `(.L_x_104) ;  /* 0x0000000000509947 */ /* 0x000fea0003800000 */
[----:B------:R-:W-:Y:S01]  /*6720*/  ISETP.NE.AND P1, PT, R72, RZ, PT ;  /* 0x000000ff4800720c */ /* 0x000fe20003f25270 */
[----:B------:R-:W-:Y:S01]  /*6730*/  BSSY B0, `(.L_x_105) ;  /* 0x000000a000007945 */ /* 0x000fe20003800000 */
[----:B------:R-:W-:Y:S11]  /*6740*/  ISETP.NE.AND P0, PT, R67, RZ, PT ;  /* 0x000000ff4300720c */ /* 0x000ff60003f05270 */
[----:B------:R-:W-:Y:S04]  /*6750*/  @P1 IMAD R5, R65, 0x2000, R66 ;  /* 0x0000200041051824 */ /* 0x000fe800078e0242 */
[----:B------:R-:W-:Y:S05]  /*6760*/  @P1 VIADD R4, R5, UR48 ;  /* 0x0000003005041c36 */ /* 0x000fea0008000000 */
[----:B------:R-:W-:Y:S01]  /*6770*/  @P1 IADD3 R3, PT, PT, R73, R4, RZ ;  /* 0x0000000449031210 */ /* 0x000fe20007ffe0ff */
[----:B------:R-:W-:Y:S01]  /*6780*/  @P1 IMAD.IADD R4, R99, 0x1, R4 ;  /* 0x0000000163041824 */ /* 0x000fe200078e0204 */
[----:B------:R-:W-:Y:S06]  /*6790*/  @P0 BRA `(.L_x_106) ;  /* 0x00000000000c0947 */ /* 0x000fec0003800000 */
[----:B--2---:R-:W-:Y:S04]  /*67a0*/  SHF.L.U32 R0, R98, 0x1f, RZ ;  /* 0x0000001f62007819 */ /* 0x004fe800000006ff */
[----:B------:R-:W2:Y:S02]  /*67b0*/  SYNCS.PHASECHK.TRANS64.TRYWAIT P0, [R2+URZ+0x60], R0 ;  /* 0x00006000020075a7 */ /* 0x000ea400080011ff */
[----:B--2---:R-:W-:Y:S05]  /*67c0*/  @!P0 BRA `(.L_x_107) ;  /* 0x0000003000a48947 */ /* 0x004fea0003800000 */
.L_x_106:
[----:B------:R-:W-:Y:S05]  /*67d0*/  BSYNC B0 ;  /* 0x0000000000007941 */ /* 0x000fea0003800000 */
.L_x_105:
[----:B------:R-:W-:Y:S02]  /*67e0*/  ISETP.NE.AND P0, PT, R72, RZ, PT ;  /* 0x000000ff4800720c */ /* 0x000fe40003f05270 */
[----:B------:R-:W-:Y:S11]  /*67f0*/  IADD3 R65, PT, PT, R65, 0x1, RZ ;  /* 0x0000000141417810 */ /* 0x000ff60007ffe0ff */
[----:B--2---:R-:W-:Y:S01]  /*6800*/  @P0 IMAD.IADD R0, R99, 0x1, R3 ;  /* 0x0000000163000824 */ /* 0x004fe200078e0203 */
[----:B------:R-:W-:Y:S05]  /*6810*/  @P0 WARPSYNC.ALL ;  /* 0x0000000000000948 */ /* 0x000fea0003800000 */
[----:B------:R3:W4:Y:S04]  /*6820*/  @P0 LDSM.16.M88.4 R56, [R5+UR48+0x400] ;  /* 0x000400300538083b */ /* 0x0007280008000200 */
[----:B------:R3:W2:Y:S04]  /*6830*/  @P0 LDSM.16.M88.4 R60, [R4+0x400] ;  /* 0x00040000043c083b */ /* 0x0006a80000000200 */
[----:B------:R3:W1:Y:S04]  /*6840*/  @P0 LDSM.16.M88.4 R68, [R3+0x400] ;  /* 0x000400000344083b */ /* 0x0006680000000200 */
[----:B------:R3:W1:Y:S02]  /*6850*/  @P0 LDSM.16.M88.4 R76, [R0+0x400] ;  /* 0x00040000004c083b */ /* 0x0006640000000200 */
.L_x_104:
[----:B------:R-:W-:Y:S05]  /*6860*/  BSYNC B1 ;  /* 0x0000000000017941 */ /* 0x000fea0003800000 */
.L_x_103:
[----:B--23--:R-:W-:Y:S05]  /*6870*/  VIADD R0, R48, 0x40 ;  /* 0x0000004030007836 */ /* 0x00cfea0000000000 */
[----:B------:R-:W-:Y:S04]  /*6880*/  SHF.R.U32.HI R0, RZ, 0x15, R0 ;  /* 0x00000015ff007819 */ /* 0x000fe80000011600 */
[----:B------:R-:W-:Y:S11]  /*6890*/  LOP3.LUT P0, RZ, R0, 0x3, R93, 0x48, !PT ;  /* 0x0000000300ff7812 */ /* 0x000ff6000780485d */
[----:B------:R-:W-:Y:S02]  /*68a0*/  @!UPT UIADD3 URZ, UPT, UPT, URZ, URZ, URZ ;  /* 0x000000fffffff290 */ /* 0x000fe4000fffe0ff */
[----:B------:R-:W-:Y:S05]  /*68b0*/  @!P0 BRA `(.L_x_108) ;  /* 0x0000000000408947 */ /* 0x000fea0003800000 */
[----:B------:R-:W2:Y:S01]  /*68c0*/  LDCU.64 UR8, c[0x4][0x70] ;  /* 0x01000e00ff0877ac */ /* 0x000ea20008000a00 */
[----:B------:R-:W-:Y:S01]  /*68d0*/  MOV R3, 0x0 ;  /* 0x0000000000037802 */ /* 0x000fe20000000f00 */
[----:B------:R-:W-:Y:S02]  /*68e0*/  HFMA2 R12, -RZ, RZ, 0, 5.9604644775390625e-08 ;  /* 0x00000001ff0c7431 */ /* 0x000fe400000001ff */
[----:B-1----:R-:W-:Y:S02]  /*68f0*/  IMAD.MOV.U32 R8, RZ, RZ, 0x192 ;  /* 0x00000192ff087424 */ /* 0x002fe400078e00ff */
[----:B------:R-:W-:Y:S01]  /*6900*/  IMAD.MOV.U32 R13, RZ, RZ, RZ ;  /* 0x000000ffff0d7224 */ /* 0x000fe200078e00ff */
[----:B------:R-:W1:Y:S01]  /*6910*/  LDCU.64 UR6, c[0x4][0x78] ;  /* 0x01000f00ff0677ac */ /* 0x000e620008000a00 */
[----:B------:R-:W3:Y:S01]  /*6920*/  LDC.64 R2, c[0x4][R3] ;  /* 0x0100000003027b82 */ /* 0x000ee20000000a00 */
[----:B------:R-:W5:Y:S01]  /*6930*/  LDCU.64 UR4, c[0x4][0x10] ;  /* 0x01000200ff0477ac */ /* 0x000f620008000a00 */
[----:B--2---:R-:W-:Y:S01]  /*6940*/  MOV R5, UR9 ;  /* 0x0000000900057c02 */ /* 0x004fe20008000f00 */
[----:B------:R-:W-:Y:S01]  /*6950*/  IMAD.U32 R4, RZ, RZ, UR8 ;  /* 0x00000008ff047e24 */ /* 0x000fe2000f8e00ff */
[----:B-1----:R-:W-:Y:S01]  /*6960*/  MOV R7, UR7 ;  /* 0x0000000700077c02 */ /* 0x002fe20008000f00 */
[----:B------:R-:W-:Y:S01]  /*6970*/  IMAD.U32 R6, RZ, RZ, UR6 ;  /* 0x00000006ff067e24 */ /* 0x000fe2000f8e00ff */
[----:B-----5:R-:W-:Y:S01]  /*6980*/  MOV R11, UR5 ;  /* 0x00000005000b7c02 */ /* 0x020fe20008000f00 */
[----:B------:R-:W-:Y:S02]  /*6990*/  IMAD.U32 R10, RZ, RZ, UR4 ;  /* 0x00000004ff0a7e24 */ /* 0x000fe4000f8e00ff */
[----:B------:R-:W-:Y:S07]  /*69a0*/  LEPC R20, `(.L_x_108) ;  /* 0x000000001014794e */ /* 0x000fee0000000000 */
[----:B---34-:R-:W-:Y:S05]  /*69b0*/  CALL.ABS.NOINC R2 ;  /* 0x0000000002007343 */ /* 0x018fea0003c00000 */
.L_x_108:
[----:B------:R-:W-:Y:S01]  /*69c0*/  ISETP.NE.AND P6, PT, R105, RZ, PT ;  /* 0x000000ff6900720c */ /* 0x000fe20003fc5270 */
[----:B------:R-:W-:Y:S05]  /*69d0*/  WARPSYNC.ALL ;  /* 0x0000000000007948 */ /* 0x000fea0003800000 */
[----:B------:R-:W-:Y:S01]  /*69e0*/  R2UR UR4, R48 ;  /* 0x00000000300472ca */ /* 0x000fe200000e0000 */
[----:B------:R-:W-:Y:S01]  /*69f0*/  BSSY.RECONVERGENT B0, `(.L_x_109) ;  /* 0x000008f000007945 */ /* 0x000fe20003800200 */
[----:B------:R-:W-:Y:S02]  /*6a00*/  MOV R50, UR51 ;  /* 0x0000003300327c02 */ /* 0x000fe40008000f00 */
[----:B----4-:R-:W-:Y:S02]  /*6a10*/  SHF.L.U32 R3, R56, 0x10, RZ ;  /* 0x0000001038037819 */ /* 0x010fe400000006ff */
[----:B------:R-:W-:Y:S02]  /*6a20*/  MOV R74, UR37 ;  /* 0x00000025004a7c02 */ /* 0x000fe40008000f00 */
[----:B------:R-:W-:Y:S02]  /*6a30*/  @P6 LEA R50, R50, UR48, 0x3 ;  /* 0x0000003032326c11 */ /* 0x000fe4000f8e18ff */
[----:B------:R-:W-:Y:S02]  /*6a40*/  LOP3.LUT R51, R57, 0xffff0000, RZ, 0xc0, !PT ;  /* 0xffff000039337812 */ /* 0x000fe400078ec0ff */
[----:B------:R-:W-:Y:S01]  /*6a50*/  @P6 IADD3 R50, PT, PT, R50, 0x80, RZ ;  /* 0x0000008032326810 */ /* 0x000fe20007ffe0ff */
[----:B-1----:R-:W1:Y:S01]  /*6a60*/  LDTM.16dp256bit.x8 R4, tmem[UR4+0x40] ;  /* 0x00004004000479ee */ /* 0x002e6200081a0000 */
[----:B------:R-:W-:Y:S02]  /*6a70*/  ISETP.NE.AND P0, PT, R101, RZ, PT ;  /* 0x000000ff6500720c */ /* 0x000fe40003f05270 */
[----:B------:R-:W-:Y:S02]  /*6a80*/  @P6 PRMT R74, R74, 0x654, R50 ;  /* 0x000006544a4a6816 */ /* 0x000fe40000000032 */
[----:B------:R-:W-:Y:S01]  /*6a90*/  SHF.L.U32 R50, R57, 0x10, RZ ;  /* 0x0000001039327819 */ /* 0x000fe200000006ff */
[C---:B-1----:R-:W-:Y:S01]  /*6aa0*/  FMUL R0, R47.reuse, R4 ;  /* 0x000000042f007220 */ /* 0x042fe20000400000 */
[----:B------:R-:W-:Y:S01]  /*6ab0*/  LOP3.LUT R4, R56, 0xffff0000, RZ, 0xc0, !PT ;  /* 0xffff000038047812 */ /* 0x000fe200078ec0ff */
[C---:B------:R-:W-:Y:S01]  /*6ac0*/  FMUL R2, R47.reuse, R5 ;  /* 0x000000052f027220 */ /* 0x040fe20000400000 */
[----:B------:R-:W-:Y:S01]  /*6ad0*/  FMUL R7, R47, R7 ;  /* 0x000000072f077220 */ /* 0x000fe20000400000 */
[----:B------:R-:W-:Y:S01]  /*6ae0*/  FFMA R0, R49, R3, R0 ;  /* 0x0000000331007223 */ /* 0x000fe20000000000 */
[----:B------:R-:W-:Y:S01]  /*6af0*/  FMUL R3, R47, R6 ;  /* 0x000000062f037220 */ /* 0x000fe20000400000 */
[----:B------:R-:W-:Y:S01]  /*6b00*/  FFMA R2, R49, R4, R2 ;  /* 0x0000000431027223 */ /* 0x000fe20000000002 */
[C---:B------:R-:W-:Y:S01]  /*6b10*/  FMUL R4, R47.reuse, R8 ;  /* 0x000000082f047220 */ /* 0x040fe20000400000 */
[C---:B------:R-:W-:Y:S01]  /*6b20*/  FMUL R8, R47.reuse, R12 ;  /* 0x0000000c2f087220 */ /* 0x040fe20000400000 */
[C---:B------:R-:W-:Y:S01]  /*6b30*/  FMUL R12, R47.reuse, R16 ;  /* 0x000000102f0c7220 */ /* 0x040fe20000400000 */
[C---:B------:R-:W-:Y:S01]  /*6b40*/  FMUL R16, R47.reuse, R20 ;  /* 0x000000142f107220 */ /* 0x040fe20000400000 */
[----:B------:R-:W-:Y:S01]  /*6b50*/  F2FP.BF16.F32.PACK_AB R52, R2, R0 ;  /* 0x000000000234723e */ /* 0x000fe200000010ff */
[C---:B------:R-:W-:Y:S01]  /*6b60*/  FMUL R20, R47.reuse, R24 ;  /* 0x000000182f147220 */ /* 0x040fe20000400000 */
[C---:B------:R-:W-:Y:S01]  /*6b70*/  LOP3.LUT R0, R58.reuse, 0xffff0000, RZ, 0xc0, !PT ;  /* 0xffff00003a007812 */ /* 0x040fe200078ec0ff */
[----:B------:R-:W-:Y:S01]  /*6b80*/  FMUL R24, R47, R28 ;  /* 0x0000001c2f187220 */ /* 0x000fe20000400000 */
[----:B------:R-:W-:Y:S01]  /*6b90*/  SHF.L.U32 R2, R59, 0x10, RZ ;  /* 0x000000103b027819 */ /* 0x000fe200000006ff */
[C---:B------:R-:W-:Y:S01]  /*6ba0*/  FMUL R28, R47.reuse, R32 ;  /* 0x000000202f1c7220 */ /* 0x040fe20000400000 */
[----:B------:R-:W-:Y:S01]  /*6bb0*/  SHF.L.U32 R32, R58, 0x10, RZ ;  /* 0x000000103a207819 */ /* 0x000fe200000006ff */
[----:B------:R-:W-:Y:S01]  /*6bc0*/  FMUL R5, R47, R9 ;  /* 0x000000092f057220 */ /* 0x000fe20000400000 */
[C---:B------:R-:W-:Y:S01]  /*6bd0*/  FFMA R3, R49.reuse, R50, R3 ;  /* 0x0000003231037223 */ /* 0x040fe20000000003 */
[----:B------:R-:W-:Y:S01]  /*6be0*/  FFMA R7, R49, R51, R7 ;  /* 0x0000003331077223 */ /* 0x000fe20000000007 */
[----:B------:R-:W-:Y:S01]  /*6bf0*/  FMUL R6, R47, R10 ;  /* 0x0000000a2f067220 */ /* 0x000fe20000400000 */
[----:B------:R-:W-:Y:S01]  /*6c00*/  FFMA R4, R49, R32, R4 ;  /* 0x0000002031047223 */ /* 0x000fe20000000004 */
[----:B------:R-:W-:Y:S01]  /*6c10*/  LOP3.LUT R32, R59, 0xffff0000, RZ, 0xc0, !PT ;  /* 0xffff00003b207812 */ /* 0x000fe200078ec0ff */
[----:B------:R-:W-:Y:S01]  /*6c20*/  FFMA R5, R49, R0, R5 ;  /* 0x0000000031057223 */ /* 0x000fe20000000005 */
[C---:B------:R-:W-:Y:S01]  /*6c30*/  SHF.L.U32 R0, R60.reuse, 0x10, RZ ;  /* 0x000000103c007819 */ /* 0x040fe200000006ff */
[----:B------:R-:W-:Y:S01]  /*6c40*/  FMUL R11, R47, R11 ;  /* 0x0000000b2f0b7220 */ /* 0x000fe20000400000 */
[----:B------:R-:W-:Y:S01]  /*6c50*/  F2FP.BF16.F32.PACK_AB R53, R7, R3 ;  /* 0x000000030735723e */ /* 0x000fe200000010ff */
[C---:B------:R-:W-:Y:S01]  /*6c60*/  FFMA R6, R49.reuse, R2, R6 ;  /* 0x0000000231067223 */ /* 0x040fe20000000006 */
[----:B------:R-:W-:Y:S01]  /*6c70*/  LOP3.LUT R2, R60, 0xffff0000, RZ, 0xc0, !PT ;  /* 0xffff00003c027812 */ /* 0x000fe200078ec0ff */
[----:B------:R-:W-:Y:S01]  /*6c80*/  FFMA R11, R49, R32, R11 ;  /* 0x00000020310b7223 */ /* 0x000fe2000000000b */
[----:B------:R-:W-:Y:S01]  /*6c90*/  SHF.L.U32 R3, R61, 0x10, RZ ;  /* 0x000000103d037819 */ /* 0x000fe200000006ff */
[----:B------:R-:W-:Y:S01]  /*6ca0*/  FFMA R8, R49, R0, R8 ;  /* 0x0000000031087223 */ /* 0x000fe20000000008 */
[----:B------:R-:W-:Y:S01]  /*6cb0*/  LOP3.LUT R0, R61, 0xffff0000, RZ, 0xc0, !PT ;  /* 0xffff00003d007812 */ /* 0x000fe200078ec0ff */
[----:B------:R-:W-:Y:S01]  /*6cc0*/  FMUL R9, R47, R13 ;  /* 0x0000000d2f097220 */ /* 0x000fe20000400000 */
[----:B------:R-:W-:Y:S01]  /*6cd0*/  F2FP.BF16.F32.PACK_AB R54, R5, R4 ;  /* 0x000000040536723e */ /* 0x000fe200000010ff */
[----:B------:R-:W-:Y:S01]  /*6ce0*/  FMUL R10, R47, R14 ;  /* 0x0000000e2f0a7220 */ /* 0x000fe20000400000 */
[----:B------:R-:W-:Y:S01]  /*6cf0*/  SHF.L.U32 R4, R77, 0x10, RZ ;  /* 0x000000104d047819 */ /* 0x000fe200000006ff */
[----:B------:R-:W-:Y:S01]  /*6d00*/  FMUL R15, R47, R15 ;  /* 0x0000000f2f0f7220 */ /* 0x000fe20000400000 */
[----:B------:R-:W-:Y:S01]  /*6d10*/  F2FP.BF16.F32.PACK_AB R55, R11, R6 ;  /* 0x000000060b37723e */ /* 0x000fe200000010ff */
[C---:B------:R-:W-:Y:S01]  /*6d20*/  FFMA R9, R49.reuse, R2, R9 ;  /* 0x0000000231097223 */ /* 0x040fe20000000009 */
[C---:B------:R-:W-:Y:S01]  /*6d30*/  SHF.L.U32 R2, R62.reuse, 0x10, RZ ;  /* 0x000000103e027819 */ /* 0x040fe200000006ff */
[C---:B------:R-:W-:Y:S01]  /*6d40*/  FFMA R10, R49.reuse, R3, R10 ;  /* 0x00000003310a7223 */ /* 0x040fe2000000000a */
[----:B------:R-:W-:Y:S01]  /*6d50*/  LOP3.LUT R3, R62, 0xffff0000, RZ, 0xc0, !PT ;  /* 0xffff00003e037812 */ /* 0x000fe200078ec0ff */
[----:B------:R-:W-:Y:S01]  /*6d60*/  FFMA R15, R49, R0, R15 ;  /* 0x00000000310f7223 */ /* 0x000fe2000000000f */
[----:B------:R-:W-:Y:S01]  /*6d70*/  SHF.L.U32 R0, R63, 0x10, RZ ;  /* 0x000000103f007819 */ /* 0x000fe200000006ff */
[----:B------:R-:W-:Y:S01]  /*6d80*/  FMUL R13, R47, R17 ;  /* 0x000000112f0d7220 */ /* 0x000fe20000400000 */
[----:B------:R-:W-:Y:S01]  /*6d90*/  F2FP.BF16.F32.PACK_AB R8, R9, R8 ;  /* 0x000000080908723e */ /* 0x000fe200000010ff */
[----:B------:R-:W-:Y:S01]  /*6da0*/  FMUL R14, R47, R18 ;  /* 0x000000122f0e7220 */ /* 0x000fe20000400000 */
[----:B------:R-:W-:Y:S01]  /*6db0*/  LOP3.LUT R5, R79, 0xffff0000, RZ, 0xc0, !PT ;  /* 0xffff00004f057812 */ /* 0x000fe200078ec0ff */
[----:B------:R-:W-:Y:S01]  /*6dc0*/  FFMA R12, R49, R2, R12 ;  /* 0x00000002310c7223 */ /* 0x000fe2000000000c */
[----:B------:R-:W-:Y:S01]  /*6dd0*/  LOP3.LUT R2, R63, 0xffff0000, RZ, 0xc0, !PT ;  /* 0xffff00003f027812 */ /* 0x000fe200078ec0ff */
[----:B------:R-:W-:Y:S01]  /*6de0*/  FFMA R13, R49, R3, R13 ;  /* 0x00000003310d7223 */ /* 0x000fe2000000000d */
[----:B------:R-:W-:Y:S01]  /*6df0*/  SHF.L.U32 R3, R69, 0x10, RZ ;  /* 0x0000001045037819 */ /* 0x000fe200000006ff */
[----:B------:R-:W-:Y:S01]  /*6e00*/  FFMA R14, R49, R0, R14 ;  /* 0x00000000310e7223 */ /* 0x000fe2000000000e */
[C---:B------:R-:W-:Y:S01]  /*6e10*/  SHF.L.U32 R0, R68.reuse, 0x10, RZ ;  /* 0x0000001044007819 */ /* 0x040fe200000006ff */
[----:B------:R-:W-:Y:S01]  /*6e20*/  FMUL R19, R47, R19 ;  /* 0x000000132f137220 */ /* 0x000fe20000400000 */
[----:B------:R-:W-:Y:S01]  /*6e30*/  F2FP.BF16.F32.PACK_AB R9, R15, R10 ;  /* 0x0000000a0f09723e */ /* 0x000fe200000010ff */
[----:B------:R-:W-:Y:S01]  /*6e40*/  FMUL R17, R47, R21 ;  /* 0x000000152f117220 */ /* 0x000fe20000400000 */
[----:B------:R-:W-:Y:S01]  /*6e50*/  F2FP.BF16.F32.PACK_AB R10, R13, R12 ;  /* 0x0000000c0d0a723e */ /* 0x000fe200000010ff */
[C---:B------:R-:W-:Y:S01]  /*6e60*/  FFMA R19, R49.reuse, R2, R19 ;  /* 0x0000000231137223 */ /* 0x040fe20000000013 */
[----:B------:R-:W-:Y:S01]  /*6e70*/  LOP3.LUT R2, R68, 0xffff0000, RZ, 0xc0, !PT ;  /* 0xffff000044027812 */ /* 0x000fe200078ec0ff */
[----:B------:R-:W-:Y:S01]  /*6e80*/  FFMA R16, R49, R0, R16 ;  /* 0x0000000031107223 */ /* 0x000fe20000000010 */
[----:B------:R-:W-:Y:S01]  /*6e90*/  LOP3.LUT R0, R69, 0xffff0000, RZ, 0xc0, !PT ;  /* 0xffff000045007812 */ /* 0x000fe200078ec0ff */
[----:B------:R-:W-:Y:S01]  /*6ea0*/  FMUL R18, R47, R22 ;  /* 0x000000162f127220 */ /* 0x000fe20000400000 */
[----:B------:R-:W-:Y:S01]  /*6eb0*/  F2FP.BF16.F32.PACK_AB R11, R19, R14 ;  /* 0x0000000e130b723e */ /* 0x000fe200000010ff */
[----:B------:R-:W-:Y:S01]  /*6ec0*/  FMUL R23, R47, R23 ;  /* 0x000000172f177220 */ /* 0x000fe20000400000 */
[C---:B------:R-:W-:Y:S01]  /*6ed0*/  FFMA R17, R49.reuse, R2, R17 ;  /* 0x0000000231117223 */ /* 0x040fe20000000011 */
[C---:B------:R-:W-:Y:S01]  /*6ee0*/  SHF.L.U32 R2, R70.reuse, 0x10, RZ ;  /* 0x0000001046027819 */ /* 0x040fe200000006ff */
[----:B------:R-:W-:Y:S01]  /*6ef0*/  FFMA R18, R49, R3, R18 ;  /* 0x0000000331127223 */ /* 0x000fe20000000012 */
[----:B------:R-:W-:Y:S01]  /*6f00*/  SHF.L.U32 R3, R71, 0x10, RZ ;  /* 0x0000001047037819 */ /* 0x000fe200000006ff */
[----:B------:R-:W-:Y:S01]  /*6f10*/  FFMA R23, R49, R0, R23 ;  /* 0x0000000031177223 */ /* 0x000fe20000000017 */
[----:B------:R-:W-:Y:S01]  /*6f20*/  LOP3.LUT R0, R70, 0xffff0000, RZ, 0xc0, !PT ;  /* 0xffff000046007812 */ /* 0x000fe200078ec0ff */
[----:B------:R-:W-:Y:S01]  /*6f30*/  FMUL R21, R47, R25 ;  /* 0x000000192f157220 */ /* 0x000fe20000400000 */
[----:B------:R-:W-:Y:S01]  /*6f40*/  F2FP.BF16.F32.PACK_AB R16, R17, R16 ;  /* 0x000000101110723e */ /* 0x000fe200000010ff */
[----:B------:R-:W-:Y:S01]  /*6f50*/  FMUL R22, R47, R26 ;  /* 0x0000001a2f167220 */ /* 0x000fe20000400000 */
[----:B------:R-:W-:Y:S01]  /*6f60*/  F2FP.BF16.F32.PACK_AB R17, R23, R18 ;  /* 0x000000121711723e */ /* 0x000fe200000010ff */
[C---:B------:R-:W-:Y:S01]  /*6f70*/  FFMA R20, R49.reuse, R2, R20 ;  /* 0x0000000231147223 */ /* 0x040fe20000000014 */
[C---:B------:R-:W-:Y:S01]  /*6f80*/  SHF.L.U32 R2, R76.reuse, 0x10, RZ ;  /* 0x000000104c027819 */ /* 0x040fe200000006ff */
[----:B------:R1:W-:Y:S01]  /*6f90*/  STSM.16.M88.4 [R107+0x2400], R52 ;  /* 0x002400346b007844 */ /* 0x0003e20000000200 */
[----:B------:R-:W-:Y:S01]  /*6fa0*/  FFMA R21, R49, R0, R21 ;  /* 0x0000000031157223 */ /* 0x000fe20000000015 */
[----:B------:R-:W-:Y:S01]  /*6fb0*/  LOP3.LUT R0, R71, 0xffff0000, RZ, 0xc0, !PT ;  /* 0xffff000047007812 */ /* 0x000fe200078ec0ff */
[----:B------:R-:W-:Y:S01]  /*6fc0*/  FFMA R22, R49, R3, R22 ;  /* 0x0000000331167223 */ /* 0x000fe20000000016 */
[----:B------:R-:W-:Y:S04]  /*6fd0*/  LOP3.LUT R3, R76, 0xffff0000, RZ, 0xc0, !PT ;  /* 0xffff00004c037812 */ /* 0x000fe800078ec0ff */
[----:B------:R1:W-:Y:S01]  /*6fe0*/  STSM.16.M88.4 [R106+0x2400], R8 ;  /* 0x002400086a007844 */ /* 0x0003e20000000200 */
[----:B------:R-:W-:Y:S01]  /*6ff0*/  F2FP.BF16.F32.PACK_AB R18, R21, R20 ;  /* 0x000000141512723e */ /* 0x000fe200000010ff */
[C---:B------:R-:W-:Y:S01]  /*7000*/  FMUL R27, R47.reuse, R27 ;  /* 0x0000001b2f1b7220 */ /* 0x040fe20000400000 */
[C---:B------:R-:W-:Y:S01]  /*7010*/  FMUL R25, R47.reuse, R29 ;  /* 0x0000001d2f197220 */ /* 0x040fe20000400000 */
[C---:B------:R-:W-:Y:S01]  /*7020*/  FMUL R26, R47.reuse, R30 ;  /* 0x0000001e2f1a7220 */ /* 0x040fe20000400000 */
[----:B------:R-:W-:Y:S01]  /*7030*/  FMUL R31, R47, R31 ;  /* 0x0000001f2f1f7220 */ /* 0x000fe20000400000 */
[----:B------:R-:W-:Y:S01]  /*7040*/  FFMA R27, R49, R0, R27 ;  /* 0x00000000311b7223 */ /* 0x000fe2000000001b */
[----:B------:R-:W-:Y:S01]  /*7050*/  LOP3.LUT R0, R77, 0xffff0000, RZ, 0xc0, !PT ;  /* 0xffff00004d007812 */ /* 0x000fe200078ec0ff */
[C---:B------:R-:W-:Y:S01]  /*7060*/  FFMA R24, R49.reuse, R2, R24 ;  /* 0x0000000231187223 */ /* 0x040fe20000000018 */
[C---:B------:R-:W-:Y:S01]  /*7070*/  FFMA R25, R49.reuse, R3, R25 ;  /* 0x0000000331197223 */ /* 0x040fe20000000019 */
[C---:B------:R-:W-:Y:S01]  /*7080*/  SHF.L.U32 R2, R78.reuse, 0x10, RZ ;  /* 0x000000104e027819 */ /* 0x040fe200000006ff */
[----:B------:R-:W-:Y:S01]  /*7090*/  FFMA R26, R49, R4, R26 ;  /* 0x00000004311a7223 */ /* 0x000fe2000000001a */
[----:B------:R-:W-:Y:S01]  /*70a0*/  LOP3.LUT R3, R78, 0xffff0000, RZ, 0xc0, !PT ;  /* 0xffff00004e037812 */ /* 0x000fe200078ec0ff */
[----:B------:R-:W-:Y:S01]  /*70b0*/  FMUL R29, R47, R33 ;  /* 0x000000212f1d7220 */ /* 0x000fe20000400000 */
[----:B------:R-:W-:Y:S01]  /*70c0*/  SHF.L.U32 R4, R79, 0x10, RZ ;  /* 0x000000104f047819 */ /* 0x000fe200000006ff */
[----:B------:R-:W-:Y:S01]  /*70d0*/  FMUL R30, R47, R34 ;  /* 0x000000222f1e7220 */ /* 0x000fe20000400000 */
[----:B------:R-:W-:Y:S01]  /*70e0*/  FFMA R31, R49, R0, R31 ;  /* 0x00000000311f7223 */ /* 0x000fe2000000001f */
[----:B------:R-:W-:Y:S01]  /*70f0*/  FMUL R35, R47, R35 ;  /* 0x000000232f237220 */ /* 0x000fe20000400000 */
[C---:B------:R-:W-:Y:S01]  /*7100*/  FFMA R28, R49.reuse, R2, R28 ;  /* 0x00000002311c7223 */ /* 0x040fe2000000001c */
[C---:B------:R-:W-:Y:S01]  /*7110*/  FFMA R29, R49.reuse, R3, R29 ;  /* 0x00000003311d7223 */ /* 0x040fe2000000001d */
[C---:B------:R-:W-:Y:S01]  /*7120*/  FFMA R30, R49.reuse, R4, R30 ;  /* 0x00000004311e7223 */ /* 0x040fe2000000001e */
[----:B------:R-:W-:Y:S01]  /*7130*/  FFMA R35, R49, R5, R35 ;  /* 0x0000000531237223 */ /* 0x000fe20000000023 */
[----:B------:R-:W-:Y:S02]  /*7140*/  F2FP.BF16.F32.PACK_AB R19, R27, R22 ;  /* 0x000000161b13723e */ /* 0x000fe400000010ff */
[----:B------:R-:W-:Y:S02]  /*7150*/  F2FP.BF16.F32.PACK_AB R24, R25, R24 ;  /* 0x000000181918723e */ /* 0x000fe400000010ff */
[----:B------:R-:W-:Y:S01]  /*7160*/  F2FP.BF16.F32.PACK_AB R25, R31, R26 ;  /* 0x0000001a1f19723e */ /* 0x000fe200000010ff */
[----:B------:R1:W-:Y:S01]  /*7170*/  STSM.16.M88.4 [R108+0x2000], R16 ;  /* 0x002000106c007844 */ /* 0x0003e20000000200 */
[----:B------:R-:W-:Y:S02]  /*7180*/  F2FP.BF16.F32.PACK_AB R26, R29, R28 ;  /* 0x0000001c1d1a723e */ /* 0x000fe400000010ff */
[----:B------:R-:W-:Y:S02]  /*7190*/  F2FP.BF16.F32.PACK_AB R27, R35, R30 ;  /* 0x0000001e231b723e */ /* 0x000fe400000010ff */
[----:B------:R-:W-:Y:S02]  /*71a0*/  LEA R0, R65, UR48, 0x3 ;  /* 0x0000003041007c11 */ /* 0x000fe4000f8e18ff */
[----:B------:R-:W-:Y:S01]  /*71b0*/  @P6 SHF.L.U32 R2, R98, 0x1f, RZ ;  /* 0x0000001f62026819 */ /* 0x000fe200000006ff */
[----:B------:R1:W-:Y:S01]  /*71c0*/  STSM.16.M88.4 [R109+0x2000], R24 ;  /* 0x002000186d007844 */ /* 0x0003e20000000200 */
        /* <DEDUP_REMOVED lines=8> */
[----:B------:R-:W-:Y:S02]  /*7250*/  UIADD3 UR8, UP0, UPT, UR52, 0x680, URZ ;  /* 0x0000068034087890 */ /* 0x000fe4000ff1e0ff */
[----:B------:R-:W-:Y:S02]  /*7260*/  UIADD3 UR5, UPT, UPT, UR41, 0x40, URZ ;  /* 0x0000004029057890 */ /* 0x000fe4000fffe0ff */
[----:B------:R-:W-:Y:S02]  /*7270*/  UIADD3 UR4, UPT, UPT, UR48, 0x2400, URZ ;  /* 0x0000240030047890 */ /* 0x000fe4000fffe0ff */
[----:B------:R-:W-:Y:S01]  /*7280*/  UIADD3.X UR9, UPT, UPT, URZ, UR53, URZ, UP0, !UPT ;  /* 0x00000035ff097290 */ /* 0x000fe200087fe4ff */
[----:B------:R-:W-:Y:S01]  /*7290*/  UMOV UR6, UR42 ;  /* 0x0000002a00067c82 */ /* 0x000fe20008000000 */
[----:B------:R-:W-:Y:S07]  /*72a0*/  UMOV UR7, UR36 ;  /* 0x0000002400077c82 */ /* 0x000fee0008000000 */
[----:B------:R2:W-:Y:S01]  /*72b0*/  UTMASTG.3D [UR4], [UR8] ;  /* 0x00000004080073b5 */ /* 0x0005e20008010000 */
[----:B------:R0:W-:Y:S01]  /*72c0*/  UTMACMDFLUSH ;  /* 0x00000000000079b7 */ /* 0x0001e20000000000 */
[----:B--2---:R-:W-:Y:S04]  /*72d0*/  DEPBAR.LE SB0, 0x1 ;  /* 0x000080400000791a */ /* 0x004fe80000000000 */
.L_x_110:
[----:B------:R-:W-:Y:S05]  /*72e0*/  BSYNC.RECONVERGENT B0 ;  /* 0x0000000000007941 */ /* 0x000fea0003800200 */
.L_x_109:
[----:B------:R-:W-:Y:S01]  /*72f0*/  BAR.SYNC.DEFER_BLOCKING 0x1, 0x80 ;  /* 0x0042000000007b1d */ /* 0x000fe20000010000 */
[----:B------:R-:W-:Y:S04]  /*7300*/  UIADD3 UR40, UPT, UPT, UR51, 0x1, URZ ;  /* 0x0000000133287890 */ /* 0x000fe8000fffe0ff */
[----:B------:R-:W-:Y:S04]  /*7310*/  UISETP.NE.AND UP0, UPT, UR40, 0x4, UPT ;  /* 0x000000042800788c */ /* 0x000fe8000bf05270 */
[----:B------:R-:W-:Y:S01]  /*7320*/  USEL UR40, UR40, URZ, UP0 ;  /* 0x000000ff28287287 */ /* 0x000fe20008000000 */
[----:B------:R2:W-:Y:S01]  /*7330*/  @P6 SYNCS.ARRIVE.TRANS64.RED.A1T0 RZ, [R74+URZ], RZ ;  /* 0x000000ff4aff69a7 */ /* 0x0005e200081004ff */
[----:B------:R-:W-:Y:S01]  /*7340*/  BSSY B1, `(.L_x_111) ;  /* 0x0000018000017945 */ /* 0x000fe20003800000 */
[----:B------:R-:W3:Y:S02]  /*7350*/  @P6 SYNCS.PHASECHK.TRANS64.TRYWAIT P0, [R0+URZ+0x60], R2 ;  /* 0x00006002000065a7 */ /* 0x000ee400080011ff */
[----:B---3--:R-:W-:Y:S01]  /*7360*/  @P6 SEL R67, RZ, 0x1, !P0 ;  /* 0x00000001ff436807 */ /* 0x008fe20004000000 */
[----:B--2---:R-:W-:Y:S06]  /*7370*/  @!P6 BRA `(.L_x_112) ;  /* 0x000000000050e947 */ /* 0x004fec0003800000 */
        /* <DEDUP_REMOVED lines=8> */
[----:B------:R-:W-:Y:S04]  /*7400*/  SHF.L.U32 R5, R98, 0x1f, RZ ;  /* 0x0000001f62057819 */ /* 0x000fe800000006ff */
[----:B------:R-:W2:Y:S02]  /*7410*/  SYNCS.PHASECHK.TRANS64.TRYWAIT P0, [R0+URZ+0x60], R5 ;  /* 0x00006005000075a7 */ /* 0x000ea400080011ff */
[----:B--2---:R-:W-:Y:S05]  /*7420*/  @!P0 BRA `(.L_x_115) ;  /* 0x0000002400a08947 */ /* 0x004fea0003800000 */
.L_x_114:
[----:B------:R-:W-:Y:S05]  /*7430*/  BSYNC B0 ;  /* 0x0000000000007941 */ /* 0x000fea0003800000 */
.L_x_113:
[----:B------:R-:W-:Y:S02]  /*7440*/  ISETP.NE.AND P0, PT, R72, RZ, PT ;  /* 0x000000ff4800720c */ /* 0x000fe40003f05270 */
[----:B------:R-:W-:Y:S11]  /*7450*/  IADD3 R65, PT, PT, R65, 0x1, RZ ;  /* 0x0000000141417810 */ /* 0x000ff60007ffe0ff */
[----:B--2---:R-:W-:Y:S01]  /*7460*/  @P0 IMAD.IADD R0, R99, 0x1, R2 ;  /* 0x0000000163000824 */ /* 0x004fe200078e0202 */
[----:B------:R-:W-:Y:S05]  /*7470*/  @P0 WARPSYNC.ALL ;  /* 0x0000000000000948 */ /* 0x000fea0003800000 */
[----:B------:R2:W3:Y:S04]  /*7480*/  @P0 LDSM.16.M88.4 R56, [R4+UR48+0x400] ;  /* 0x000400300438083b */ /* 0x0004e80008000200 */
[----:B------:R2:W4:Y:S04]  /*7490*/  @P0 LDSM.16.M88.4 R60, [R3+0x400] ;  /* 0x00040000033c083b */ /* 0x0005280000000200 */
[----:B------:R2:W1:Y:S04]  /*74a0*/  @P0 LDSM.16.M88.4 R68, [R2+0x400] ;  /* 0x000400000244083b */ /* 0x0004680000000200 */
[----:B------:R2:W1:Y:S02]  /*74b0*/  @P0 LDSM.16.M88.4 R76, [R0+0x400] ;  /* 0x00040000004c083b */ /* 0x0004640000000200 */
.L_x_112:
[----:B------:R-:W-:Y:S05]  /*74c0*/  BSYNC B1 ;  /* 0x0000000000017941 */ /* 0x000fea0003800000 */
.L_x_111:
[----:B--2---:R-:W-:Y:S05]  /*74d0*/  VIADD R0, R48, 0x80 ;  /* 0x0000008030007836 */ /* 0x004fea0000000000 */
        /* <DEDUP_REMOVED lines=20> */
.L_x_116:
[----:B------:R-:W-:Y:S01]  /*7620*/  ISETP.NE.AND P6, PT, R105, RZ, PT ;  /* 0x000000ff6900720c */ /* 0x000fe20003fc5270 */
[----:B------:R-:W-:Y:S05]  /*7630*/  WARPSYNC.ALL ;  /* 0x0000000000007948 */ /* 0x000fea0003800000 */
[----:B------:R-:W-:Y:S01]  /*7640*/  R2UR UR4, R48 ;  /* 0x00000000300472ca */ /* 0x000fe200000e0000 */
[----:B------:R-:W-:Y:S01]  /*7650*/  BSSY.RECONVERGENT B0, `(.L_x_117) ;  /* 0x000008f000007945 */ /* 0x000fe20003800200 */
[----:B------:R-:W-:Y:S02]  /*7660*/  MOV R50, UR40 ;  /* 0x0000002800327c02 */ /* 0x000fe40008000f00 */
[----:B---3--:R-:W-:Y:S02]  /*7670*/  SHF.L.U32 R3, R56, 0x10, RZ ;  /* 0x0000001038037819 */ /* 0x008fe400000006ff */
        /* <DEDUP_REMOVED lines=33> */
[C---:B----4-:R-:W-:Y:S01]  /*7890*/  SHF.L.U32 R0, R60.reuse, 0x10, RZ ;  /* 0x000000103c007819 */ /* 0x050fe200000006ff */
        /* <DEDUP_REMOVED lines=106> */
.L_x_118:
[----:B------:R-:W-:Y:S05]  /*7f40*/  BSYNC.RECONVERGENT B0 ;  /* 0x0000000000007941 */ /* 0x000fea0003800200 */
.L_x_117:
        /* <DEDUP_REMOVED lines=20> */
.L_x_122:
[----:B------:R-:W-:Y:S05]  /*8090*/  BSYNC B0 ;  /* 0x0000000000007941 */ /* 0x000fea0003800000 */
.L_x_121:
[----:B------:R-:W-:Y:S11]  /*80a0*/  ISETP.NE.AND P0, PT, R72, RZ, PT ;  /* 0x000000ff4800720c */ /* 0x000ff60003f05270 */
[----:B------:R-:W-:Y:S02]  /*80b0*/  @!UPT UIADD3 URZ, UPT, UPT, URZ, URZ, URZ ;  /* 0x000000fffffff290 */ /* 0x000fe4000fffe0ff */
[----:B--2---:R-:W-:Y:S01]  /*80c0*/  @P0 IADD3 R0, PT, PT, R99, R73, RZ ;  /* 0x0000004963000210 */ /* 0x004fe20007ffe0ff */
[----:B------:R-:W-:Y:S05]  /*80d0*/  @P0 WARPSYNC.ALL ;  /* 0x0000000000000948 */ /* 0x000fea0003800000 */
[----:B------:R2:W3:Y:S04]  /*80e0*/  @P0 LDSM.16.M88.4 R56, [R65+UR48+0x400] ;  /* 0x000400304138083b */ /* 0x0004e80008000200 */
[----:B------:R2:W4:Y:S04]  /*80f0*/  @P0 LDSM.16.M88.4 R60, [R3+0x400] ;  /* 0x00040000033c083b */ /* 0x0005280000000200 */
[----:B------:R2:W1:Y:S04]  /*8100*/  @P0 LDSM.16.M88.4 R68, [R73+0x400] ;  /* 0x000400004944083b */ /* 0x0004680000000200 */
[----:B------:R2:W1:Y:S02]  /*8110*/  @P0 LDSM.16.M88.4 R76, [R0+0x400] ;  /* 0x00040000004c083b */ /* 0x0004640000000200 */
.L_x_120:
[----:B------:R-:W-:Y:S05]  /*8120*/  BSYNC B1 ;  /* 0x0000000000017941 */ /* 0x000fea0003800000 */
.L_x_119:
        /* <DEDUP_REMOVED lines=21> */
.L_x_124:
[----:B------:R-:W-:Y:S01]  /*8280*/  ISETP.NE.AND P0, PT, R101, RZ, PT ;  /* 0x000000ff6500720c */ /* 0x000fe20003f05270 */
[----:B------:R-:W-:Y:S05]  /*8290*/  WARPSYNC.ALL ;  /* 0x0000000000007948 */ /* 0x000fea0003800000 */
[----:B------:R-:W-:Y:S01]  /*82a0*/  R2UR UR4, R48 ;  /* 0x00000000300472ca */ /* 0x000fe200000e0000 */
[----:B------:R-:W-:Y:S01]  /*82b0*/  BSSY.RECONVERGENT B0, `(.L_x_125) ;  /* 0x000008c000007945 */ /* 0x000fe20003800200 */
[C---:B---3--:R-:W-:Y:S02]  /*82c0*/  SHF.L.U32 R0, R56.reuse, 0x10, RZ ;  /* 0x0000001038007819 */ /* 0x048fe400000006ff */
[----:B------:R-:W-:Y:S02]  /*82d0*/  LOP3.LUT R2, R56, 0xffff0000, RZ, 0xc0, !PT ;  /* 0xffff000038027812 */ /* 0x000fe400078ec0ff */
[C---:B------:R-:W-:Y:S02]  /*82e0*/  SHF.L.U32 R3, R57.reuse, 0x10, RZ ;  /* 0x0000001039037819 */ /* 0x040fe400000006ff */
[----:B------:R-:W-:Y:S02]  /*82f0*/  LOP3.LUT R48, R57, 0xffff0000, RZ, 0xc0, !PT ;  /* 0xffff000039307812 */ /* 0x000fe400078ec0ff */
[C---:B------:R-:W-:Y:S02]  /*8300*/  SHF.L.U32 R50, R58.reuse, 0x10, RZ ;  /* 0x000000103a327819 */ /* 0x040fe400000006ff */
[----:B------:R-:W-:Y:S01]  /*8310*/  LOP3.LUT R51, R58, 0xffff0000, RZ, 0xc0, !PT ;  /* 0xffff00003a337812 */ /* 0x000fe200078ec0ff */
[----:B-1----:R-:W1:Y:S01]  /*8320*/  LDTM.16dp256bit.x8 R4, tmem[UR4+0xc0] ;  /* 0x0000c004000479ee */ /* 0x002e6200081a0000 */
[C---:B------:R-:W-:Y:S01]  /*8330*/  SHF.L.U32 R52, R59.reuse, 0x10, RZ ;  /* 0x000000103b347819 */ /* 0x040fe200000006ff */
[----:B------:R-:W-:Y:S01]  /*8340*/  NOP ;  /* 0x0000000000007918 */ /* 0x000fe20000000000 */
[----:B------:R-:W-:Y:S02]  /*8350*/  LOP3.LUT R53, R59, 0xffff0000, RZ, 0xc0, !PT ;  /* 0xffff00003b357812 */ /* 0x000fe400078ec0ff */
[----:B------:R-:W-:Y:S02]  /*8360*/  R2UR UR5, R64 ;  /* 0x00000000400572ca */ /* 0x000fe400000e0000 */
[C---:B----4-:R-:W-:Y:S02]  /*8370*/  SHF.L.U32 R54, R60.reuse, 0x10, RZ ;  /* 0x000000103c367819 */ /* 0x050fe400000006ff */
[----:B------:R-:W-:Y:S02]  /*8380*/  LOP3.LUT R55, R60, 0xffff0000, RZ, 0xc0, !PT ;  /* 0xffff00003c377812 */ /* 0x000fe400078ec0ff */
[C---:B------:R-:W-:Y:S02]  /*8390*/  SHF.L.U32 R56, R61.reuse, 0x10, RZ ;  /* 0x000000103d387819 */ /* 0x040fe400000006ff */
[----:B------:R-:W-:Y:S02]  /*83a0*/  LOP3.LUT R57, R61, 0xffff0000, RZ, 0xc0, !PT ;  /* 0xffff00003d397812 */ /* 0x000fe400078ec0ff */
[C---:B------:R-:W-:Y:S02]  /*83b0*/  SHF.L.U32 R58, R62.reuse, 0x10, RZ ;  /* 0x000000103e3a7819 */ /* 0x040fe400000006ff */
[----:B------:R-:W-:Y:S01]  /*83c0*/  LOP3.LUT R59, R62, 0xffff0000, RZ, 0xc0, !PT ;  /* 0xffff00003e3b7812 */ /* 0x000fe200078ec0ff */
[----:B------:R-:W-:Y:S01]  /*83d0*/  UIADD3 UR5, UPT, UPT, UR5, 0xf0, URZ ;  /* 0x000000f005057890 */ /* 0x000fe2000fffe0ff */
[C---:B------:R-:W-:Y:S02]  /*83e0*/  SHF.L.U32 R60, R63.reuse, 0x10, RZ ;  /* 0x000000103f3c7819 */ /* 0x040fe400000006ff */
[----:B------:R-:W-:Y:S01]  /*83f0*/  LOP3.LUT R61, R63, 0xffff0000, RZ, 0xc0, !PT ;  /* 0xffff00003f3d7812 */ /* 0x000fe200078ec0ff */
[----:B------:R-:W-:Y:S01]  /*8400*/  UPRMT UR5, UR37, 0x654, UR5 ;  /* 0x0000065425057896 */ /* 0x000fe20008000005 */
[C---:B------:R-:W-:Y:S01]  /*8410*/  SHF.L.U32 R62, R68.reuse, 0x10, RZ ;  /* 0x00000010443e7819 */ /* 0x040fe200000006ff */
[C---:B-1----:R-:W-:Y:S01]  /*8420*/  FMUL R4, R47.reuse, R4 ;  /* 0x000000042f047220 */ /* 0x042fe20000400000 */
[C---:B------:R-:W-:Y:S01]  /*8430*/  FMUL R5, R47.reuse, R5 ;  /* 0x000000052f057220 */ /* 0x040fe20000400000 */
[----:B------:R-:W-:Y:S01]  /*8440*/  FMUL R6, R47, R6 ;  /* 0x000000062f067220 */ /* 0x000fe20000400000 */
[----:B------:R-:W-:Y:S01]  /*8450*/  LOP3.LUT R63, R68, 0xffff0000, RZ, 0xc0, !PT ;  /* 0xffff0000443f7812 */ /* 0x000fe200078ec0ff */
[C---:B------:R-:W-:Y:S01]  /*8460*/  FFMA R4, R49.reuse, R0, R4 ;  /* 0x0000000031047223 */ /* 0x040fe20000000004 */
[----:B------:R-:W-:Y:S01]  /*8470*/  FFMA R5, R49, R2, R5 ;  /* 0x0000000231057223 */ /* 0x000fe20000000005 */
[----:B------:R-:W-:Y:S01]  /*8480*/  SHF.L.U32 R64, R69, 0x10, RZ ;  /* 0x0000001045407819 */ /* 0x000fe200000006ff */
[----:B------:R-:W-:Y:S01]  /*8490*/  SYNCS.ARRIVE.TRANS64.RED.A1T0 RZ, [UR5], RZ ;  /* 0x000000ffffff79a7 */ /* 0x000fe20008100405 */
[----:B------:R-:W-:Y:S01]  /*84a0*/  FFMA R6, R49, R3, R6 ;  /* 0x0000000331067223 */ /* 0x000fe20000000006 */
[----:B------:R-:W-:Y:S01]  /*84b0*/  FMUL R7, R47, R7 ;  /* 0x000000072f077220 */ /* 0x000fe20000400000 */
[----:B------:R-:W-:Y:S01]  /*84c0*/  LOP3.LUT R65, R69, 0xffff0000, RZ, 0xc0, !PT ;  /* 0xffff000045417812 */ /* 0x000fe200078ec0ff */
[----:B------:R-:W-:Y:S01]  /*84d0*/  FMUL R8, R47, R8 ;  /* 0x000000082f087220 */ /* 0x000fe20000400000 */
[----:B------:R-:W-:Y:S01]  /*84e0*/  F2FP.BF16.F32.PACK_AB R4, R5, R4 ;  /* 0x000000040504723e */ /* 0x000fe200000010ff */
[----:B------:R-:W-:Y:S01]  /*84f0*/  FFMA R7, R49, R48, R7 ;  /* 0x0000003031077223 */ /* 0x000fe20000000007 */
[----:B------:R-:W-:Y:S01]  /*8500*/  FMUL R9, R47, R9 ;  /* 0x000000092f097220 */ /* 0x000fe20000400000 */
[----:B------:R-:W-:Y:S01]  /*8510*/  FFMA R8, R49, R50, R8 ;  /* 0x0000003231087223 */ /* 0x000fe20000000008 */
[C---:B------:R-:W-:Y:S01]  /*8520*/  SHF.L.U32 R66, R70.reuse, 0x10, RZ ;  /* 0x0000001046427819 */ /* 0x040fe200000006ff */
[----:B------:R-:W-:Y:S01]  /*8530*/  FMUL R0, R47, R10 ;  /* 0x0000000a2f007220 */ /* 0x000fe20000400000 */
[----:B------:R-:W-:Y:S01]  /*8540*/  F2FP.BF16.F32.PACK_AB R5, R7, R6 ;  /* 0x000000060705723e */ /* 0x000fe200000010ff */
[----:B------:R-:W-:Y:S01]  /*8550*/  FFMA R9, R49, R51, R9 ;  /* 0x0000003331097223 */ /* 0x000fe20000000009 */
[----:B------:R-:W-:Y:S01]  /*8560*/  FMUL R2, R47, R11 ;  /* 0x0000000b2f027220 */ /* 0x000fe20000400000 */
[----:B------:R-:W-:Y:S01]  /*8570*/  FFMA R0, R49, R52, R0 ;  /* 0x0000003431007223 */ /* 0x000fe20000000000 */
[----:B------:R-:W-:Y:S01]  /*8580*/  LOP3.LUT R67, R70, 0xffff0000, RZ, 0xc0, !PT ;  /* 0xffff000046437812 */ /* 0x000fe200078ec0ff */
[----:B------:R-:W-:Y:S01]  /*8590*/  FMUL R3, R47, R12 ;  /* 0x0000000c2f037220 */ /* 0x000fe20000400000 */
[----:B------:R-:W-:Y:S01]  /*85a0*/  F2FP.BF16.F32.PACK_AB R6, R9, R8 ;  /* 0x000000080906723e */ /* 0x000fe200000010ff */
[----:B------:R-:W-:Y:S01]  /*85b0*/  FFMA R2, R49, R53, R2 ;  /* 0x0000003531027223 */ /* 0x000fe20000000002 */
[----:B------:R-:W-:Y:S01]  /*85c0*/  FMUL R10, R47, R13 ;  /* 0x0000000d2f0a7220 */ /* 0x000fe20000400000 */
[----:B------:R-:W-:Y:S01]  /*85d0*/  FFMA R3, R49, R54, R3 ;  /* 0x0000003631037223 */ /* 0x000fe20000000003 */
[----:B------:R-:W-:Y:S01]  /*85e0*/  SHF.L.U32 R68, R71, 0x10, RZ ;  /* 0x0000001047447819 */ /* 0x000fe200000006ff */
[----:B------:R-:W-:Y:S01]  /*85f0*/  FMUL R11, R47, R14 ;  /* 0x0000000e2f0b7220 */ /* 0x000fe20000400000 */
[----:B------:R-:W-:Y:S01]  /*8600*/  F2FP.BF16.F32.PACK_AB R7, R2, R0 ;  /* 0x000000000207723e */ /* 0x000fe200000010ff */
[----:B------:R-:W-:Y:S01]  /*8610*/  FFMA R10, R49, R55, R10 ;  /* 0x00000037310a7223 */ /* 0x000fe2000000000a */
[----:B------:R-:W-:Y:S01]  /*8620*/  FMUL R15, R47, R15 ;  /* 0x0000000f2f0f7220 */ /* 0x000fe20000400000 */
[----:B------:R-:W-:Y:S01]  /*8630*/  FFMA R11, R49, R56, R11 ;  /* 0x00000038310b7223 */ /* 0x000fe2000000000b */
[----:B------:R-:W-:Y:S01]  /*8640*/  LOP3.LUT R69, R71, 0xffff0000, RZ, 0xc0, !PT ;  /* 0xffff000047457812 */ /* 0x000fe200078ec0ff */
[----:B------:R1:W-:Y:S01]  /*8650*/  STSM.16.M88.4 [R107+0x6400], R4 ;  /* 0x006400046b007844 */ /* 0x0003e20000000200 */
[----:B------:R-:W-:Y:S01]  /*8660*/  F2FP.BF16.F32.PACK_AB R8, R10, R3 ;  /* 0x000000030a08723e */ /* 0x000fe200000010ff */
[----:B------:R-:W-:Y:S01]  /*8670*/  FFMA R15, R49, R57, R15 ;  /* 0x00000039310f7223 */ /* 0x000fe2000000000f */
[C---:B------:R-:W-:Y:S01]  /*8680*/  FMUL R12, R47.reuse, R16 ;  /* 0x000000102f0c7220 */ /* 0x040fe20000400000 */
[C---:B------:R-:W-:Y:S01]  /*8690*/  FMUL R13, R47.reuse, R17 ;  /* 0x000000112f0d7220 */ /* 0x040fe20000400000 */
[----:B------:R-:W-:Y:S01]  /*86a0*/  FMUL R14, R47, R18 ;  /* 0x000000122f0e7220 */ /* 0x000fe20000400000 */
[C---:B------:R-:W-:Y:S01]  /*86b0*/  SHF.L.U32 R70, R76.reuse, 0x10, RZ ;  /* 0x000000104c467819 */ /* 0x040fe200000006ff */
[----:B------:R-:W-:Y:S01]  /*86c0*/  FFMA R12, R49, R58, R12 ;  /* 0x0000003a310c7223 */ /* 0x000fe2000000000c */
[----:B------:R-:W-:Y:S01]  /*86d0*/  F2FP.BF16.F32.PACK_AB R9, R15, R11 ;  /* 0x0000000b0f09723e */ /* 0x000fe200000010ff */
[C---:B------:R-:W-:Y:S01]  /*86e0*/  FFMA R13, R49.reuse, R59, R13 ;  /* 0x0000003b310d7223 */ /* 0x040fe2000000000d */
[----:B------:R-:W-:Y:S01]  /*86f0*/  FFMA R14, R49, R60, R14 ;  /* 0x0000003c310e7223 */ /* 0x000fe2000000000e */
[C---:B------:R-:W-:Y:S01]  /*8700*/  FMUL R19, R47.reuse, R19 ;  /* 0x000000132f137220 */ /* 0x040fe20000400000 */
        /* <DEDUP_REMOVED lines=22> */
[----:B------:R-:W-:Y:S01]  /*8870*/  FFMA R21, R49, R67, R21 ;  /* 0x0000004331157223 */ /* 0x000fe20000000015 */
[C---:B------:R-:W-:Y:S01]  /*8880*/  FMUL R27, R47.reuse, R27 ;  /* 0x0000001b2f1b7220 */ /* 0x040fe20000400000 */
[C---:B------:R-:W-:Y:S01]  /*8890*/  FMUL R24, R47.reuse, R28 ;  /* 0x0000001c2f187220 */ /* 0x040fe20000400000 */
[----:B------:R-:W-:Y:S01]  /*88a0*/  FMUL R25, R47, R29 ;  /* 0x0000001d2f197220 */ /* 0x000fe20000400000 */
[----:B------:R-:W-:Y:S01]  /*88b0*/  FFMA R22, R49, R68, R22 ;  /* 0x0000004431167223 */ /* 0x000fe20000000016 */
[----:B------:R-:W-:Y:S01]  /*88c0*/  FMUL R26, R47, R30 ;  /* 0x0000001e2f1a7220 */ /* 0x000fe20000400000 */
[----:B------:R-:W-:Y:S01]  /*88d0*/  FFMA R27, R49, R69, R27 ;  /* 0x00000045311b7223 */ /* 0x000fe2000000001b */
[----:B------:R-:W-:Y:S01]  /*88e0*/  FMUL R31, R47, R31 ;  /* 0x0000001f2f1f7220 */ /* 0x000fe20000400000 */
[----:B------:R-:W-:Y:S01]  /*88f0*/  FFMA R24, R49, R70, R24 ;  /* 0x0000004631187223 */ /* 0x000fe20000000018 */
[----:B------:R-:W-:Y:S01]  /*8900*/  LOP3.LUT R75, R78, 0xffff0000, RZ, 0xc0, !PT ;  /* 0xffff00004e4b7812 */ /* 0x000fe200078ec0ff */
[----:B------:R-:W-:Y:S01]  /*8910*/  FMUL R28, R47, R32 ;  /* 0x000000202f1c7220 */ /* 0x000fe20000400000 */
[----:B------:R-:W-:Y:S01]  /*8920*/  FFMA R25, R49, R71, R25 ;  /* 0x0000004731197223 */ /* 0x000fe20000000019 */
[----:B------:R-:W-:Y:S01]  /*8930*/  SHF.L.U32 R76, R79, 0x10, RZ ;  /* 0x000000104f4c7819 */ /* 0x000fe200000006ff */
[----:B------:R-:W-:Y:S01]  /*8940*/  FMUL R29, R47, R33 ;  /* 0x000000212f1d7220 */ /* 0x000fe20000400000 */
[----:B------:R-:W-:Y:S01]  /*8950*/  FFMA R26, R49, R72, R26 ;  /* 0x00000048311a7223 */ /* 0x000fe2000000001a */
[----:B------:R-:W-:Y:S01]  /*8960*/  LOP3.LUT R77, R79, 0xffff0000, RZ, 0xc0, !PT ;  /* 0xffff00004f4d7812 */ /* 0x000fe200078ec0ff */
        /* <DEDUP_REMOVED lines=9> */
[----:B------:R-:W-:Y:S02]  /*8a00*/  F2FP.BF16.F32.PACK_AB R24, R25, R24 ;  /* 0x000000181918723e */ /* 0x000fe400000010ff */
[----:B------:R-:W-:Y:S01]  /*8a10*/  F2FP.BF16.F32.PACK_AB R25, R31, R26 ;  /* 0x0000001a1f19723e */ /* 0x000fe200000010ff */
[----:B------:R1:W-:Y:S01]  /*8a20*/  STSM.16.M88.4 [R108+0x6000], R16 ;  /* 0x006000106c007844 */ /* 0x0003e20000000200 */
[----:B------:R-:W-:Y:S02]  /*8a30*/  F2FP.BF16.F32.PACK_AB R26, R29, R28 ;  /* 0x0000001c1d1a723e */ /* 0x000fe400000010ff */
[----:B------:R-:W-:Y:S05]  /*8a40*/  F2FP.BF16.F32.PACK_AB R27, R35, R30 ;  /* 0x0000001e231b723e */ /* 0x000fea00000010ff */
        /* <DEDUP_REMOVED lines=18> */
.L_x_126:
[----:B------:R-:W-:Y:S05]  /*8b70*/  BSYNC.RECONVERGENT B0 ;  /* 0x0000000000007941 */ /* 0x000fea0003800200 */
.L_x_125:
[----:B------:R-:W-:Y:S01]  /*8b80*/  BAR.SYNC.DEFER_BLOCKING 0x1, 0x80 ;  /* 0x0042000000007b1d */ /* 0x000fe20000010000 */
[----:B------:R-:W-:Y:S01]  /*8b90*/  UISETP.NE.AND UP0, UPT, UR49, -0x4, UPT ;  /* 0xfffffffc3100788c */ /* 0x000fe2000bf05270 */
[----:B------:R-:W-:Y:S08]  /*8ba0*/  IADD3 R45, PT, PT, R45, 0x1, RZ ;  /* 0x000000012d2d7810 */ /* 0x000ff00007ffe0ff */
[----:B------:R-:W-:Y:S05]  /*8bb0*/  BRA.U !UP0, `(.L_x_127) ;  /* 0x0000000108287547 */ /* 0x000fea000b800000 */
[----:B------:R-:W-:Y:S01]  /*8bc0*/  ISETP.NE.AND P0, PT, R105, RZ, PT ;  /* 0x000000ff6900720c */ /* 0x000fe20003f05270 */
[----:B------:R-:W-:Y:S01]  /*8bd0*/  IMAD.U32 R2, RZ, RZ, UR51 ;  /* 0x00000033ff027e24 */ /* 0x000fe2000f8e00ff */
[----:B------:R-:W-:Y:S01]  /*8be0*/  UIADD3 UR51, UPT, UPT, UR51, 0x1, URZ ;  /* 0x0000000133337890 */ /* 0x000fe2000fffe0ff */
[----:B------:R-:W-:Y:S03]  /*8bf0*/  IMAD.U32 R0, RZ, RZ, UR37 ;  /* 0x00000025ff007e24 */ /* 0x000fe6000f8e00ff */
[----:B------:R-:W-:Y:S04]  /*8c00*/  UISETP.NE.AND UP0, UPT, UR51, 0x4, UPT ;  /* 0x000000043300788c */ /* 0x000fe8000bf05270 */
[----:B------:R-:W-:Y:S03]  /*8c10*/  USEL UR51, UR51, URZ, UP0 ;  /* 0x000000ff33337287 */ /* 0x000fe60008000000 */
[----:B------:R-:W-:Y:S05]  /*8c20*/  @P0 LEA R2, R2, UR48, 0x3 ;  /* 0x0000003002020c11 */ /* 0x000fea000f8e18ff */
[----:B------:R-:W-:Y:S05]  /*8c30*/  @P0 VIADD R2, R2, 0x80 ;  /* 0x0000008002020836 */ /* 0x000fea0000000000 */
[----:B------:R-:W-:Y:S04]  /*8c40*/  @P0 PRMT R0, R0, 0x654, R2 ;  /* 0x0000065400000816 */ /* 0x000fe80000000002 */
[----:B------:R2:W-:Y:S03]  /*8c50*/  @P0 SYNCS.ARRIVE.TRANS64.RED.A1T0 RZ, [R0+URZ], RZ ;  /* 0x000000ff00ff09a7 */ /* 0x0005e600081004ff */
.L_x_127:
[----:B------:R-:W-:Y:S01]  /*8c60*/  ISETP.NE.AND P2, PT, R102, RZ, PT ;  /* 0x000000ff6600720c */ /* 0x000fe20003f45270 */
[----:B------:R-:W-:Y:S01]  /*8c70*/  UIADD3 UR49, UPT, UPT, UR49, 0x4, URZ ;  /* 0x0000000431317890 */ /* 0x000fe2000fffe0ff */
[----:B------:R-:W-:Y:S01]  /*8c80*/  ISETP.NE.AND P0, PT, R104, 0x2, PT ;  /* 0x000000026800780c */ /* 0x000fe20003f05270 */
[----:B------:R-:W-:Y:S01]  /*8c90*/  IMAD.IADD R14, R43, 0x1, R86 ;  /* 0x000000012b0e7824 */ /* 0x000fe200078e0256 */
[----:B------:R-:W-:Y:S01]  /*8ca0*/  ISETP.NE.AND P1, PT, R45, 0x4, PT ;  /* 0x000000042d00780c */ /* 0x000fe20003f25270 */
[----:B------:R-:W-:Y:S01]  /*8cb0*/  IMAD.IADD R15, R44, 0x1, R87 ;  /* 0x000000012c0f7824 */ /* 0x000fe200078e0257 */
[----:B------:R-:W-:Y:S02]  /*8cc0*/  SEL R2, RZ, 0x1, P0 ;  /* 0x00000001ff027807 */ /* 0x000fe40000000000 */
[----:B--2---:R-:W-:Y:S02]  /*8cd0*/  SEL R0, RZ, 0x1, P1 ;  /* 0x00000001ff007807 */ /* 0x004fe40000800000 */
[----:B------:R-:W-:Y:S02]  /*8ce0*/  LOP3.LUT R96, R96, R2, RZ, 0x3c, !PT ;  /* 0x0000000260607212 */ /* 0x000fe400078e3cff */
[----:B------:R-:W-:Y:S02]  /*8cf0*/  LOP3.LUT R97, R97, R0, RZ, 0x3c, !PT ;  /* 0x0000000061617212 */ /* 0x000fe400078e3cff */
[----:B------:R-:W-:Y:S02]  /*8d00*/  @P2 R2UR UR36, R95 ;  /* 0x000000005f2422ca */ /* 0x000fe400000e0000 */
[----:B------:R-:W-:Y:S02]  /*8d10*/  SEL R104, R104, RZ, P0 ;  /* 0x000000ff68687207 */ /* 0x000fe40000000000 */
[----:B------:R-:W-:Y:S01]  /*8d20*/  SEL R45, R45, RZ, P1 ;  /* 0x000000ff2d2d7207 */ /* 0x000fe20000800000 */
[----:B------:R-:W-:Y:S10]  /*8d30*/  @P2 BRA `(.L_x_128) ;  /* 0xffffffc000082947 */ /* 0x000ff4000383ffff */
[----:B------:R-:W-:-:S09]  /*8d40*/  UISETP.NE.AND UP0, UPT, UR50, URZ, UPT ;  /* 0x000000ff3200728c */ /* 0x000fd2000bf05270 */
[----:B------:R-:W-:Y:S05]  /*8d50*/  BRA.U !UP0, `(.L_x_129) ;  /* 0x0000000108487547 */ /* 0x000fea000b800000 */
[----:B------:R-:W2:Y:S02]  /*8d60*/  LDCU.64 UR4, c[0x0][0x890] ;  /* 0x00011200ff0477ac */ /* 0x000ea40008000a00 */
[----:B--2---:R-:W-:-:S04]  /*8d70*/  UISETP.NE.U32.AND UP0, UPT, UR4, URZ, UPT ;  /* 0x000000ff0400728c */ /* 0x004fc8000bf05070 */
[----:B------:R-:W-:-:S09]  /*8d80*/  UISETP.NE.AND.EX UP0, UPT, UR5, URZ, UPT, UP0 ;  /* 0x000000ff0500728c */ /* 0x000fd2000bf05300 */
[----:B------:R-:W-:Y:S05]  /*8d90*/  BRA.U UP0, `(.L_x_130) ;  /* 0x00000001000c7547 */ /* 0x000fea000b800000 */
[----:B------:R-:W-:-:S13]  /*8da0*/  FSETP.NEU.AND P0, PT, R49, RZ, PT ;  /* 0x000000ff3100720b */ /* 0x000fda0003f0d000 */
[----:B------:R-:W-:Y:S05]  /*8db0*/  @!P0 EXIT ;  /* 0x000000000000894d */ /* 0x000fea0003800000 */
[----:B------:R-:W-:Y:S05]  /*8dc0*/  BRA `(.L_x_129) ;  /* 0x00000000002c7947 */ /* 0x000fea0003800000 */
.L_x_130:
[----:B------:R-:W-:Y:S01]  /*8dd0*/  ISETP.NE.AND P0, PT, R103, RZ, PT ;  /* 0x000000ff6700720c */ /* 0x000fe20003f05270 */
[----:B------:R-:W-:-:S12]  /*8de0*/  BSSY.RECONVERGENT B0, `(.L_x_129) ;  /* 0x0000009000007945 */ /* 0x000fd80003800200 */
[----:B------:R-:W-:Y:S05]  /*8df0*/  @P0 BRA `(.L_x_131) ;  /* 0x0000000000140947 */ /* 0x000fea0003800000 */
[----:B------:R-:W2:Y:S02]  /*8e00*/  LDCU.64 UR4, c[0x0][0x888] ;  /* 0x00011100ff0477ac */ /* 0x000ea40008000a00 */
[----:B--2---:R-:W-:-:S04]  /*8e10*/  ISETP.NE.U32.AND P0, PT, RZ, UR4, PT ;  /* 0x00000004ff007c0c */ /* 0x004fc8000bf05070 */
[----:B------:R-:W-:-:S13]  /*8e20*/  ISETP.NE.AND.EX P0, PT, RZ, UR5, PT, P0 ;  /* 0x00000005ff007c0c */ /* 0x000fda000bf05300 */
[----:B------:R-:W-:Y:S05]  /*8e30*/  @!P0 EXIT ;  /* 0x000000000000894d */ /* 0x000fea0003800000 */
[----:B------:R-:W-:Y:S05]  /*8e40*/  BRA `(.L_x_132) ;  /* 0x0000000000087947 */ /* 0x000fea0003800000 */
.L_x_131:
[----:B------:R-:W-:-:S13]  /*8e50*/  FSETP.NEU.AND P0, PT, R49, RZ, PT ;  /* 0x000000ff3100720b */ /* 0x000fda0003f0d000 */
[----:B------:R-:W-:Y:S05]  /*8e60*/  @!P0 EXIT ;  /* 0x000000000000894d */ /* 0x000fea0003800000 */
.L_x_132:
[----:B------:R-:W-:Y:S05]  /*8e70*/  BSYNC.RECONVERGENT B0 ;  /* 0x0000000000007941 */ /* 0x000fea0003800200 */
.L_x_129:
[----:B------:R-:W-:Y:S01]  /*8e80*/  ULEA UR4, UR51, UR48, 0x3 ;  /* 0x0000003033047291 */ /* 0x000fe2000f8e18ff */
[----:B------:R-:W-:-:S04]  /*8e90*/  DEPBAR.LE SB0, 0x0 ;  /* 0x000080000000791a */ /* 0x000fc80000000000 */
[----:B------:R-:W-:-:S04]  /*8ea0*/  UIADD3 UR4, UPT, UPT, UR4, 0x80, URZ ;  /* 0x0000008004047890 */ /* 0x000fc8000fffe0ff */
[----:B------:R-:W-:-:S09]  /*8eb0*/  UPRMT UR4, UR37, 0x654, UR4 ;  /* 0x0000065425047896 */ /* 0x000fd20008000004 */
[----:B------:R-:W-:Y:S01]  /*8ec0*/  SYNCS.ARRIVE.TRANS64.RED.A1T0 RZ, [UR4], RZ ;  /* 0x000000ffffff79a7 */ /* 0x000fe20008100404 */
[----:B------:R-:W-:Y:S05]  /*8ed0*/  EXIT ;  /* 0x000000000000794d */ /* 0x000fea0003800000 */
.L_x_19:
[----:B--2---:R2:W1:Y:S02]  /*8ee0*/  SYNCS.PHASECHK.TRANS64.TRYWAIT P0, [R2+URZ+0x120], R3 ;  /* 0x00012003020075a7 */ /* 0x00446400080011ff */
[----:B-1----:R-:W-:Y:S05]  /*8ef0*/  @!P0 NANOSLEEP.SYNCS 0x989680 ;  /* 0x009896800000895d */ /* 0x002fea0003900000 */
[----:B------:R-:W1:Y:S02]  /*8f00*/  @!P0 SYNCS.PHASECHK.TRANS64 P0, [R2+URZ+0x120], R3 ;  /* 0x00012003020085a7 */ /* 0x000e6400080010ff */
[----:B-1----:R-:W-:Y:S05]  /*8f10*/  @!P0 BRA `(.L_x_19) ;  /* 0xfffffffc00f08947 */ /* 0x002fea000383ffff */
[----:B------:R-:W-:Y:S05]  /*8f20*/  BRA `(.L_x_133) ;  /* 0xffffff8400bc7947 */ /* 0x000fea000383ffff */
.L_x_22:
[----:B-1----:R-:W-:-:S07]  /*8f30*/  MOV R2, UR33 ;  /* 0x0000002100027c02 */ /* 0x002fce0008000f00 */
.L_x_134:
[----:B-1----:R1:W2:Y:S02]  /*8f40*/  SYNCS.PHASECHK.TRANS64.TRYWAIT P0, [R2+URZ+0x30], R4 ;  /* 0x00003004020075a7 */ /* 0x0022a400080011ff */
[----:B--2---:R-:W-:Y:S05]  /*8f50*/  @!P0 NANOSLEEP.SYNCS 0x989680 ;  /* 0x009896800000895d */ /* 0x004fea0003900000 */
[----:B------:R-:W2:Y:S02]  /*8f60*/  @!P0 SYNCS.PHASECHK.TRANS64 P0, [R2+URZ+0x30], R4 ;  /* 0x00003004020085a7 */ /* 0x000ea400080010ff */
[----:B--2---:R-:W-:Y:S05]  /*8f70*/  @!P0 BRA `(.L_x_134) ;  /* 0xfffffffc00f08947 */ /* 0x004fea000383ffff */
[----:B------:R-:W-:Y:S05]  /*8f80*/  BRA `(.L_x_21) ;  /* 0xffffff88000c7947 */ /* 0x000fea000383ffff */
.L_x_28:
[----:B-1----:R-:W-:-:S07]  /*8f90*/  MOV R2, UR17 ;  /* 0x0000001100027c02 */ /* 0x002fce0008000f00 */
.L_x_135:
[----:B-1----:R1:W2:Y:S02]  /*8fa0*/  SYNCS.PHASECHK.TRANS64.TRYWAIT P0, [R2+URZ+0x30], R4 ;  /* 0x00003004020075a7 */ /* 0x0022a400080011ff */
[----:B--2---:R-:W-:Y:S05]  /*8fb0*/  @!P0 NANOSLEEP.SYNCS 0x989680 ;  /* 0x009896800000895d */ /* 0x004fea0003900000 */
[----:B------:R-:W2:Y:S02]  /*8fc0*/  @!P0 SYNCS.PHASECHK.TRANS64 P0, [R2+URZ+0x30], R4 ;  /* 0x00003004020085a7 */ /* 0x000ea400080010ff */
[----:B--2---:R-:W-:Y:S05]  /*8fd0*/  @!P0 BRA `(.L_x_135) ;  /* 0xfffffffc00f08947 */ /* 0x004fea000383ffff */
[----:B------:R-:W-:Y:S05]  /*8fe0*/  BRA `(.L_x_27) ;  /* 0xffffff8800b47947 */ /* 0x000fea000383ffff */
.L_x_32:
[----:B-1----:R1:W2:Y:S02]  /*8ff0*/  SYNCS.PHASECHK.TRANS64.TRYWAIT P0, [R2+URZ+0xb0], R3 ;  /* 0x0000b003020075a7 */ /* 0x0022a400080011ff */
[----:B--2---:R-:W-:Y:S05]  /*9000*/  @!P0 NANOSLEEP.SYNCS 0x989680 ;  /* 0x009896800000895d */ /* 0x004fea0003900000 */
[----:B------:R-:W2:Y:S02]  /*9010*/  @!P0 SYNCS.PHASECHK.TRANS64 P0, [R2+URZ+0xb0], R3 ;  /* 0x0000b003020085a7 */ /* 0x000ea400080010ff */
[----:B--2---:R-:W-:Y:S05]  /*9020*/  @!P0 BRA `(.L_x_32) ;  /* 0xfffffffc00f08947 */ /* 0x004fea000383ffff */
[----:B------:R-:W-:Y:S05]  /*9030*/  BRA `(.L_x_136) ;  /* 0xffffff8c00447947 */ /* 0x000fea000383ffff */
.L_x_36:
[----:B----4-:R-:W-:-:S07]  /*9040*/  MOV R0, UR5 ;  /* 0x0000000500007c02 */ /* 0x010fce0008000f00 */
.L_x_137:
[----:B-1----:R1:W2:Y:S02]  /*9050*/  SYNCS.PHASECHK.TRANS64.TRYWAIT P0, [R0+URZ], R2 ;  /* 0x00000002000075a7 */ /* 0x0022a400080011ff */
[----:B--2---:R-:W-:Y:S05]  /*9060*/  @!P0 NANOSLEEP.SYNCS 0x989680 ;  /* 0x009896800000895d */ /* 0x004fea0003900000 */
[----:B------:R-:W2:Y:S02]  /*9070*/  @!P0 SYNCS.PHASECHK.TRANS64 P0, [R0+URZ], R2 ;  /* 0x00000002000085a7 */ /* 0x000ea400080010ff */
[----:B--2---:R-:W-:Y:S05]  /*9080*/  @!P0 BRA `(.L_x_137) ;  /* 0xfffffffc00f08947 */ /* 0x004fea000383ffff */
[----:B------:R-:W-:Y:S05]  /*9090*/  BRA `(.L_x_138) ;  /* 0xffffff9000b47947 */ /* 0x000fea000383ffff */
.L_x_37:
[----:B----4-:R-:W-:-:S07]  /*90a0*/  MOV R0, UR5 ;  /* 0x0000000500007c02 */ /* 0x010fce0008000f00 */
.L_x_139:
[----:B-1----:R1:W2:Y:S02]  /*90b0*/  SYNCS.PHASECHK.TRANS64.TRYWAIT P0, [R0+URZ], R3 ;  /* 0x00000003000075a7 */ /* 0x0022a400080011ff */
[----:B--2---:R-:W-:Y:S05]  /*90c0*/  @!P0 NANOSLEEP.SYNCS 0x989680 ;  /* 0x009896800000895d */ /* 0x004fea0003900000 */
[----:B------:R-:W2:Y:S02]  /*90d0*/  @!P0 SYNCS.PHASECHK.TRANS64 P0, [R0+URZ], R3 ;  /* 0x00000003000085a7 */ /* 0x000ea400080010ff */
[----:B--2---:R-:W-:Y:S05]  /*90e0*/  @!P0 BRA `(.L_x_139) ;  /* 0xfffffffc00f08947 */ /* 0x004fea000383ffff */
[----:B------:R-:W-:Y:S05]  /*90f0*/  BRA `(.L_x_140) ;  /* 0xffffff9000c07947 */ /* 0x000fea000383ffff */
.L_x_38:
[----:B----4-:R-:W-:-:S07]  /*9100*/  MOV R0, UR5 ;  /* 0x0000000500007c02 */ /* 0x010fce0008000f00 */
.L_x_141:
[----:B-1----:R1:W2:Y:S02]  /*9110*/  SYNCS.PHASECHK.TRANS64.TRYWAIT P0, [R0+URZ], R3 ;  /* 0x00000003000075a7 */ /* 0x0022a400080011ff */
[----:B--2---:R-:W-:Y:S05]  /*9120*/  @!P0 NANOSLEEP.SYNCS 0x989680 ;  /* 0x009896800000895d */ /* 0x004fea0003900000 */
[----:B------:R-:W2:Y:S02]  /*9130*/  @!P0 SYNCS.PHASECHK.TRANS64 P0, [R0+URZ], R3 ;  /* 0x00000003000085a7 */ /* 0x000ea400080010ff */
[----:B--2---:R-:W-:Y:S05]  /*9140*/  @!P0 BRA `(.L_x_141) ;  /* 0xfffffffc00f08947 */ /* 0x004fea000383ffff */
[----:B------:R-:W-:Y:S05]  /*9150*/  BRA `(.L_x_142) ;  /* 0xffffff9000cc7947 */ /* 0x000fea000383ffff */
.L_x_39:
[----:B----4-:R-:W-:-:S07]  /*9160*/  MOV R0, UR5 ;  /* 0x0000000500007c02 */ /* 0x010fce0008000f00 */
.L_x_143:
[----:B-1----:R1:W2:Y:S02]  /*9170*/  SYNCS.PHASECHK.TRANS64.TRYWAIT P0, [R0+URZ], R3 ;  /* 0x00000003000075a7 */ /* 0x0022a400080011ff */
[----:B--2---:R-:W-:Y:S05]  /*9180*/  @!P0 NANOSLEEP.SYNCS 0x989680 ;  /* 0x009896800000895d */ /* 0x004fea0003900000 */
[----:B------:R-:W2:Y:S02]  /*9190*/  @!P0 SYNCS.PHASECHK.TRANS64 P0, [R0+URZ], R3 ;  /* 0x00000003000085a7 */ /* 0x000ea400080010ff */
[----:B--2---:R-:W-:Y:S05]  /*91a0*/  @!P0 BRA `(.L_x_143) ;  /* 0xfffffffc00f08947 */ /* 0x004fea000383ffff */
[----:B------:R-:W-:Y:S05]  /*91b0*/  BRA `(.L_x_144) ;  /* 0xffffff9000d87947 */ /* 0x000fea000383ffff */
.L_x_40:
[----:B----4-:R-:W-:-:S07]  /*91c0*/  MOV R0, UR5 ;  /* 0x0000000500007c02 */ /* 0x010fce0008000f00 */
.L_x_145:
[----:B-1----:R1:W2:Y:S02]  /*91d0*/  SYNCS.PHASECHK.TRANS64.TRYWAIT P0, [R0+URZ], R3 ;  /* 0x00000003000075a7 */ /* 0x0022a400080011ff */
[----:B--2---:R-:W-:Y:S05]  /*91e0*/  @!P0 NANOSLEEP.SYNCS 0x989680 ;  /* 0x009896800000895d */ /* 0x004fea0003900000 */
[----:B------:R-:W2:Y:S02]  /*91f0*/  @!P0 SYNCS.PHASECHK.TRANS64 P0, [R0+URZ], R3 ;  /* 0x00000003000085a7 */ /* 0x000ea400080010ff */
[----:B--2---:R-:W-:Y:S05]  /*9200*/  @!P0 BRA `(.L_x_145) ;  /* 0xfffffffc00f08947 */ /* 0x004fea000383ffff */
[----:B------:R-:W-:Y:S05]  /*9210*/  BRA `(.L_x_146) ;  /* 0xffffff9000e47947 */ /* 0x000fea000383ffff */
.L_x_43:
[----:B-1----:R1:W2:Y:S02]  /*9220*/  SYNCS.PHASECHK.TRANS64.TRYWAIT P0, [R0+URZ+0x110], R4 ;  /* 0x00011004000075a7 */ /* 0x0022a400080011ff */
[----:B--2---:R-:W-:Y:S05]  /*9230*/  @!P0 NANOSLEEP.SYNCS 0x989680 ;  /* 0x009896800000895d */ /* 0x004fea0003900000 */
[----:B------:R-:W2:Y:S02]  /*9240*/  @!P0 SYNCS.PHASECHK.TRANS64 P0, [R0+URZ+0x110], R4 ;  /* 0x00011004000085a7 */ /* 0x000ea400080010ff */
[----:B--2---:R-:W-:Y:S05]  /*9250*/  @!P0 BRA `(.L_x_43) ;  /* 0xfffffffc00f08947 */ /* 0x004fea000383ffff */
[----:B------:R-:W-:Y:S05]  /*9260*/  BRA `(.L_x_147) ;  /* 0xffffff9400407947 */ /* 0x000fea000383ffff */
.L_x_44:
[----:B------:R-:W-:-:S07]  /*9270*/  MOV R0, UR5 ;  /* 0x0000000500007c02 */ /* 0x000fce0008000f00 */
.L_x_148:
[----:B-1----:R1:W2:Y:S02]  /*9280*/  SYNCS.PHASECHK.TRANS64.TRYWAIT P0, [R0+URZ+0xc0], R5 ;  /* 0x0000c005000075a7 */ /* 0x0022a400080011ff */
[----:B--2---:R-:W-:Y:S05]  /*9290*/  @!P0 NANOSLEEP.SYNCS 0x989680 ;  /* 0x009896800000895d */ /* 0x004fea0003900000 */
[----:B------:R-:W2:Y:S02]  /*92a0*/  @!P0 SYNCS.PHASECHK.TRANS64 P0, [R0+URZ+0xc0], R5 ;  /* 0x0000c005000085a7 */ /* 0x000ea400080010ff */
[----:B--2---:R-:W-:Y:S05]  /*92b0*/  @!P0 BRA `(.L_x_148) ;  /* 0xfffffffc00f08947 */ /* 0x004fea000383ffff */
[----:B------:R-:W-:Y:S05]  /*92c0*/  BRA `(.L_x_149) ;  /* 0xffffff9400507947 */ /* 0x000fea000383ffff */
.L_x_45:
[----:B-1----:R1:W2:Y:S02]  /*92d0*/  SYNCS.PHASECHK.TRANS64.TRYWAIT P1, [R0+URZ+0xb0], R4 ;  /* 0x0000b004000075a7 */ /* 0x0022a400080211ff */
[----:B--2---:R-:W-:Y:S05]  /*92e0*/  @!P1 NANOSLEEP.SYNCS 0x989680 ;  /* 0x009896800000995d */ /* 0x004fea0003900000 */
[----:B------:R-:W2:Y:S02]  /*92f0*/  @!P1 SYNCS.PHASECHK.TRANS64 P1, [R0+URZ+0xb0], R4 ;  /* 0x0000b004000095a7 */ /* 0x000ea400080210ff */
[----:B--2---:R-:W-:Y:S05]  /*9300*/  @!P1 BRA `(.L_x_45) ;  /* 0xfffffffc00f09947 */ /* 0x004fea000383ffff */
[----:B------:R-:W-:Y:S05]  /*9310*/  BRA `(.L_x_150) ;  /* 0xffffff9400807947 */ /* 0x000fea000383ffff */
.L_x_48:
[----:B------:R-:W-:-:S07]  /*9320*/  MOV R0, UR5 ;  /* 0x0000000500007c02 */ /* 0x000fce0008000f00 */
.L_x_151:
[----:B-1----:R1:W2:Y:S02]  /*9330*/  SYNCS.PHASECHK.TRANS64.TRYWAIT P0, [R0+URZ+0xc0], R2 ;  /* 0x0000c002000075a7 */ /* 0x0022a400080011ff */
[----:B--2---:R-:W-:Y:S05]  /*9340*/  @!P0 NANOSLEEP.SYNCS 0x989680 ;  /* 0x009896800000895d */ /* 0x004fea0003900000 */
[----:B------:R-:W2:Y:S02]  /*9350*/  @!P0 SYNCS.PHASECHK.TRANS64 P0, [R0+URZ+0xc0], R2 ;  /* 0x0000c002000085a7 */ /* 0x000ea400080010ff */
[----:B--2---:R-:W-:Y:S05]  /*9360*/  @!P0 BRA `(.L_x_151) ;  /* 0xfffffffc00f08947 */ /* 0x004fea000383ffff */
[----:B------:R-:W-:Y:S05]  /*9370*/  BRA `(.L_x_47) ;  /* 0xffffff9400d47947 */ /* 0x000fea000383ffff */
.L_x_55:
[----:B-1----:R1:W2:Y:S02]  /*9380*/  SYNCS.PHASECHK.TRANS64.TRYWAIT P1, [R0+URZ+0xb0], R2 ;  /* 0x0000b002000075a7 */ /* 0x0022a400080211ff */
[----:B--2---:R-:W-:Y:S05]  /*9390*/  @!P1 NANOSLEEP.SYNCS 0x989680 ;  /* 0x009896800000995d */ /* 0x004fea0003900000 */
[----:B------:R-:W2:Y:S02]  /*93a0*/  @!P1 SYNCS.PHASECHK.TRANS64 P1, [R0+URZ+0xb0], R2 ;  /* 0x0000b002000095a7 */ /* 0x000ea400080210ff */
[----:B--2---:R-:W-:Y:S05]  /*93b0*/  @!P1 BRA `(.L_x_55) ;  /* 0xfffffffc00f09947 */ /* 0x004fea000383ffff */
[----:B------:R-:W-:Y:S05]  /*93c0*/  BRA `(.L_x_152) ;  /* 0xffffff9c00347947 */ /* 0x000fea000383ffff */
.L_x_56:
[----:B------:R-:W-:-:S07]  /*93d0*/  MOV R2, UR8 ;  /* 0x0000000800027c02 */ /* 0x000fce0008000f00 */
.L_x_153:
[----:B-1----:R1:W2:Y:S02]  /*93e0*/  SYNCS.PHASECHK.TRANS64.TRYWAIT P0, [R2+URZ+0xf0], R0 ;  /* 0x0000f000020075a7 */ /* 0x0022a400080011ff */
[----:B--2---:R-:W-:Y:S05]  /*93f0*/  @!P0 NANOSLEEP.SYNCS 0x989680 ;  /* 0x009896800000895d */ /* 0x004fea0003900000 */
[----:B------:R-:W2:Y:S02]  /*9400*/  @!P0 SYNCS.PHASECHK.TRANS64 P0, [R2+URZ+0xf0], R0 ;  /* 0x0000f000020085a7 */ /* 0x000ea400080010ff */
[----:B--2---:R-:W-:Y:S05]  /*9410*/  @!P0 BRA `(.L_x_153) ;  /* 0xfffffffc00f08947 */ /* 0x004fea000383ffff */
[----:B------:R-:W-:Y:S05]  /*9420*/  BRA `(.L_x_154) ;  /* 0xffffff9c00847947 */ /* 0x000fea000383ffff */
.L_x_59:
[----:B------:R-:W-:Y:S07]  /*9430*/  MOV R0, UR7 ;  /* 0x0000000700007c02 */ /* 0x000fee0008000f00 */
.L_x_155:
[----:B-1----:R1:W2:Y:S02]  /*9440*/  SYNCS.PHASECHK.TRANS64.TRYWAIT P0, [R0+URZ], R2 ;  /* 0x00000002000075a7 */ /* 0x0022a400080011ff */
[----:B--2---:R-:W-:Y:S05]  /*9450*/  @!P0 NANOSLEEP.SYNCS 0x989680 ;  /* 0x009896800000895d */ /* 0x004fea0003900000 */
[----:B------:R-:W2:Y:S02]  /*9460*/  @!P0 SYNCS.PHASECHK.TRANS64 P0, [R0+URZ], R2 ;  /* 0x00000002000085a7 */ /* 0x000ea400080010ff */
[----:B--2---:R-:W-:Y:S05]  /*9470*/  @!P0 BRA `(.L_x_155) ;  /* 0xfffffffc00f08947 */ /* 0x004fea000383ffff */
[----:B------:R-:W-:Y:S05]  /*9480*/  BRA `(.L_x_58) ;  /* 0xffffff9c00a07947 */ /* 0x000fea000383ffff */
.L_x_62:
[----:B------:R-:W-:-:S07]  /*9490*/  MOV R0, UR5 ;  /* 0x0000000500007c02 */ /* 0x000fce0008000f00 */
.L_x_156:
[----:B--2---:R2:W3:Y:S02]  /*94a0*/  SYNCS.PHASECHK.TRANS64.TRYWAIT P0, [R0+URZ], R2 ;  /* 0x00000002000075a7 */ /* 0x0044e400080011ff */
[----:B---3--:R-:W-:Y:S05]  /*94b0*/  @!P0 NANOSLEEP.SYNCS 0x989680 ;  /* 0x009896800000895d */ /* 0x008fea0003900000 */
[----:B------:R-:W3:Y:S02]  /*94c0*/  @!P0 SYNCS.PHASECHK.TRANS64 P0, [R0+URZ], R2 ;  /* 0x00000002000085a7 */ /* 0x000ee400080010ff */
[----:B---3--:R-:W-:Y:S05]  /*94d0*/  @!P0 BRA `(.L_x_156) ;  /* 0xfffffffc00f08947 */ /* 0x008fea000383ffff */
[----:B------:R-:W-:Y:S05]  /*94e0*/  BRA `(.L_x_157) ;  /* 0xffffffa000547947 */ /* 0x000fea000383ffff */
.L_x_63:
[----:B------:R-:W-:-:S07]  /*94f0*/  MOV R0, UR5 ;  /* 0x0000000500007c02 */ /* 0x000fce0008000f00 */
.L_x_158:
[----:B-1----:R1:W2:Y:S02]  /*9500*/  SYNCS.PHASECHK.TRANS64.TRYWAIT P0, [R0+URZ], R3 ;  /* 0x00000003000075a7 */ /* 0x0022a400080011ff */
[----:B--2---:R-:W-:Y:S05]  /*9510*/  @!P0 NANOSLEEP.SYNCS 0x989680 ;  /* 0x009896800000895d */ /* 0x004fea0003900000 */
[----:B------:R-:W2:Y:S02]  /*9520*/  @!P0 SYNCS.PHASECHK.TRANS64 P0, [R0+URZ], R3 ;  /* 0x00000003000085a7 */ /* 0x000ea400080010ff */
[----:B--2---:R-:W-:Y:S05]  /*9530*/  @!P0 BRA `(.L_x_158) ;  /* 0xfffffffc00f08947 */ /* 0x004fea000383ffff */
[----:B------:R-:W-:Y:S05]  /*9540*/  BRA `(.L_x_159) ;  /* 0xffffffa000607947 */ /* 0x000fea000383ffff */
.L_x_64:
[----:B------:R-:W-:-:S07]  /*9550*/  MOV R0, UR5 ;  /* 0x0000000500007c02 */ /* 0x000fce0008000f00 */
.L_x_160:
[----:B-1----:R1:W2:Y:S02]  /*9560*/  SYNCS.PHASECHK.TRANS64.TRYWAIT P0, [R0+URZ], R3 ;  /* 0x00000003000075a7 */ /* 0x0022a400080011ff */
[----:B--2---:R-:W-:Y:S05]  /*9570*/  @!P0 NANOSLEEP.SYNCS 0x989680 ;  /* 0x009896800000895d */ /* 0x004fea0003900000 */
[----:B------:R-:W2:Y:S02]  /*9580*/  @!P0 SYNCS.PHASECHK.TRANS64 P0, [R0+URZ], R3 ;  /* 0x00000003000085a7 */ /* 0x000ea400080010ff */
[----:B--2---:R-:W-:Y:S05]  /*9590*/  @!P0 BRA `(.L_x_160) ;  /* 0xfffffffc00f08947 */ /* 0x004fea000383ffff */
[----:B------:R-:W-:Y:S05]  /*95a0*/  BRA `(.L_x_161) ;  /* 0xffffffa0006c7947 */ /* 0x000fea000383ffff */
.L_x_65:
[----:B-1----:R-:W-:-:S07]  /*95b0*/  MOV R0, UR7 ;  /* 0x0000000700007c02 */ /* 0x002fce0008000f00 */
.L_x_162:
[----:B-1----:R1:W2:Y:S02]  /*95c0*/  SYNCS.PHASECHK.TRANS64.TRYWAIT P0, [R0+URZ], R2 ;  /* 0x00000002000075a7 */ /* 0x0022a400080011ff */
[----:B--2---:R-:W-:Y:S05]  /*95d0*/  @!P0 NANOSLEEP.SYNCS 0x989680 ;  /* 0x009896800000895d */ /* 0x004fea0003900000 */
[----:B------:R-:W2:Y:S02]  /*95e0*/  @!P0 SYNCS.PHASECHK.TRANS64 P0, [R0+URZ], R2 ;  /* 0x00000002000085a7 */ /* 0x000ea400080010ff */
[----:B--2---:R-:W-:Y:S05]  /*95f0*/  @!P0 BRA `(.L_x_162) ;  /* 0xfffffffc00f08947 */ /* 0x004fea000383ffff */
[----:B------:R-:W-:Y:S05]  /*9600*/  BRA `(.L_x_163) ;  /* 0xffffffa000787947 */ /* 0x000fea000383ffff */
.L_x_70:
[----:B--2---:R2:W3:Y:S02]  /*9610*/  SYNCS.PHASECHK.TRANS64.TRYWAIT P0, [R0+URZ+0xb0], R2 ;  /* 0x0000b002000075a7 */ /* 0x0044e400080011ff */
[----:B---3--:R-:W-:Y:S05]  /*9620*/  @!P0 NANOSLEEP.SYNCS 0x989680 ;  /* 0x009896800000895d */ /* 0x008fea0003900000 */
[----:B------:R-:W3:Y:S02]  /*9630*/  @!P0 SYNCS.PHASECHK.TRANS64 P0, [R0+URZ+0xb0], R2 ;  /* 0x0000b002000085a7 */ /* 0x000ee400080010ff */
[----:B---3--:R-:W-:Y:S05]  /*9640*/  @!P0 BRA `(.L_x_70) ;  /* 0xfffffffc00f08947 */ /* 0x008fea000383ffff */
[----:B------:R-:W-:Y:S05]  /*9650*/  BRA `(.L_x_164) ;  /* 0xffffffa400847947 */ /* 0x000fea000383ffff */
.L_x_73:
[----:B------:R-:W-:Y:S07]  /*9660*/  MOV R0, UR7 ;  /* 0x0000000700007c02 */ /* 0x000fee0008000f00 */
.L_x_165:
[----:B--2---:R2:W3:Y:S02]  /*9670*/  SYNCS.PHASECHK.TRANS64.TRYWAIT P0, [R0+URZ+0xa8], R2 ;  /* 0x0000a802000075a7 */ /* 0x0044e400080011ff */
[----:B---3--:R-:W-:Y:S05]  /*9680*/  @!P0 NANOSLEEP.SYNCS 0x989680 ;  /* 0x009896800000895d */ /* 0x008fea0003900000 */
[----:B------:R-:W3:Y:S02]  /*9690*/  @!P0 SYNCS.PHASECHK.TRANS64 P0, [R0+URZ+0xa8], R2 ;  /* 0x0000a802000085a7 */ /* 0x000ee400080010ff */
[----:B---3--:R-:W-:Y:S05]  /*96a0*/  @!P0 BRA `(.L_x_165) ;  /* 0xfffffffc00f08947 */ /* 0x008fea000383ffff */
[----:B------:R-:W-:Y:S05]  /*96b0*/  BRA `(.L_x_72) ;  /* 0xffffffa800647947 */ /* 0x000fea000383ffff */
.L_x_76:
[----:B------:R-:W-:Y:S07]  /*96c0*/  MOV R0, UR7 ;  /* 0x0000000700007c02 */ /* 0x000fee0008000f00 */
.L_x_166:
[----:B-1----:R1:W2:Y:S02]  /*96d0*/  SYNCS.PHASECHK.TRANS64.TRYWAIT P0, [R0+URZ+0x80], R14 ;  /* 0x0000800e000075a7 */ /* 0x0022a400080011ff */
[----:B--2---:R-:W-:Y:S05]  /*96e0*/  @!P0 NANOSLEEP.SYNCS 0x989680 ;  /* 0x009896800000895d */ /* 0x004fea0003900000 */
[----:B------:R-:W2:Y:S02]  /*96f0*/  @!P0 SYNCS.PHASECHK.TRANS64 P0, [R0+URZ+0x80], R14 ;  /* 0x0000800e000085a7 */ /* 0x000ea400080010ff */
[----:B--2---:R-:W-:Y:S05]  /*9700*/  @!P0 BRA `(.L_x_166) ;  /* 0xfffffffc00f08947 */ /* 0x004fea000383ffff */
[----:B------:R-:W-:Y:S05]  /*9710*/  BRA `(.L_x_167) ;  /* 0xffffffa800dc7947 */ /* 0x000fea000383ffff */
.L_x_77:
[----:B------:R-:W-:Y:S07]  /*9720*/  MOV R0, UR7 ;  /* 0x0000000700007c02 */ /* 0x000fee0008000f00 */
.L_x_168:
[----:B-1----:R1:W2:Y:S02]  /*9730*/  SYNCS.PHASECHK.TRANS64.TRYWAIT P0, [R0+URZ+0x88], R14 ;  /* 0x0000880e000075a7 */ /* 0x0022a400080011ff */
[----:B--2---:R-:W-:Y:S05]  /*9740*/  @!P0 NANOSLEEP.SYNCS 0x989680 ;  /* 0x009896800000895d */ /* 0x004fea0003900000 */
[----:B------:R-:W2:Y:S02]  /*9750*/  @!P0 SYNCS.PHASECHK.TRANS64 P0, [R0+URZ+0x88], R14 ;  /* 0x0000880e000085a7 */ /* 0x000ea400080010ff */
[----:B--2---:R-:W-:Y:S05]  /*9760*/  @!P0 BRA `(.L_x_168) ;  /* 0xfffffffc00f08947 */ /* 0x004fea000383ffff */
[----:B------:R-:W-:Y:S05]  /*9770*/  BRA `(.L_x_169) ;  /* 0xffffffac00147947 */ /* 0x000fea000383ffff */
.L_x_78:
[----:B------:R-:W-:Y:S07]  /*9780*/  MOV R0, UR7 ;  /* 0x0000000700007c02 */ /* 0x000fee0008000f00 */
.L_x_170:
[----:B-1----:R1:W2:Y:S02]  /*9790*/  SYNCS.PHASECHK.TRANS64.TRYWAIT P0, [R0+URZ+0x90], R14 ;  /* 0x0000900e000075a7 */ /* 0x0022a400080011ff */
[----:B--2---:R-:W-:Y:S05]  /*97a0*/  @!P0 NANOSLEEP.SYNCS 0x989680 ;  /* 0x009896800000895d */ /* 0x004fea0003900000 */
[----:B------:R-:W2:Y:S02]  /*97b0*/  @!P0 SYNCS.PHASECHK.TRANS64 P0, [R0+URZ+0x90], R14 ;  /* 0x0000900e000085a7 */ /* 0x000ea400080010ff */
[----:B--2---:R-:W-:Y:S05]  /*97c0*/  @!P0 BRA `(.L_x_170) ;  /* 0xfffffffc00f08947 */ /* 0x004fea000383ffff */
[----:B------:R-:W-:Y:S05]  /*97d0*/  BRA `(.L_x_171) ;  /* 0xffffffac00587947 */ /* 0x000fea000383ffff */
.L_x_79:
[----:B------:R-:W-:Y:S07]  /*97e0*/  MOV R0, UR7 ;  /* 0x0000000700007c02 */ /* 0x000fee0008000f00 */
.L_x_172:
[----:B-1----:R1:W2:Y:S02]  /*97f0*/  SYNCS.PHASECHK.TRANS64.TRYWAIT P0, [R0+URZ+0x98], R14 ;  /* 0x0000980e000075a7 */ /* 0x0022a400080011ff */
[----:B--2---:R-:W-:Y:S05]  /*9800*/  @!P0 NANOSLEEP.SYNCS 0x989680 ;  /* 0x009896800000895d */ /* 0x004fea0003900000 */
[----:B------:R-:W2:Y:S02]  /*9810*/  @!P0 SYNCS.PHASECHK.TRANS64 P0, [R0+URZ+0x98], R14 ;  /* 0x0000980e000085a7 */ /* 0x000ea400080010ff */
[----:B--2---:R-:W-:Y:S05]  /*9820*/  @!P0 BRA `(.L_x_172) ;  /* 0xfffffffc00f08947 */ /* 0x004fea000383ffff */
[----:B------:R-:W-:Y:S05]  /*9830*/  BRA `(.L_x_173) ;  /* 0xffffffac00dc7947 */ /* 0x000fea000383ffff */
.L_x_81:
[----:B------:R-:W-:-:S07]  /*9840*/  MOV R0, UR7 ;  /* 0x0000000700007c02 */ /* 0x000fce0008000f00 */
.L_x_174:
[----:B-1----:R1:W3:Y:S02]  /*9850*/  SYNCS.PHASECHK.TRANS64.TRYWAIT P0, [R0+URZ+0x80], R2 ;  /* 0x00008002000075a7 */ /* 0x0022e400080011ff */
[----:B---3--:R-:W-:Y:S05]  /*9860*/  @!P0 NANOSLEEP.SYNCS 0x989680 ;  /* 0x009896800000895d */ /* 0x008fea0003900000 */
[----:B------:R-:W3:Y:S02]  /*9870*/  @!P0 SYNCS.PHASECHK.TRANS64 P0, [R0+URZ+0x80], R2 ;  /* 0x00008002000085a7 */ /* 0x000ee400080010ff */
[----:B---3--:R-:W-:Y:S05]  /*9880*/  @!P0 BRA `(.L_x_174) ;  /* 0xfffffffc00f08947 */ /* 0x008fea000383ffff */
[----:B------:R-:W-:Y:S05]  /*9890*/  BRA `(.L_x_175) ;  /* 0xffffffb0004c7947 */ /* 0x000fea000383ffff */
.L_x_82:
[----:B-1----:R-:W-:-:S07]  /*98a0*/  MOV R0, UR7 ;  /* 0x0000000700007c02 */ /* 0x002fce0008000f00 */
.L_x_176:
[----:B-1----:R1:W3:Y:S02]  /*98b0*/  SYNCS.PHASECHK.TRANS64.TRYWAIT P0, [R0+URZ+0x88], R2 ;  /* 0x00008802000075a7 */ /* 0x0022e400080011ff */
[----:B---3--:R-:W-:Y:S05]  /*98c0*/  @!P0 NANOSLEEP.SYNCS 0x989680 ;  /* 0x009896800000895d */ /* 0x008fea0003900000 */
[----:B------:R-:W3:Y:S02]  /*98d0*/  @!P0 SYNCS.PHASECHK.TRANS64 P0, [R0+URZ+0x88], R2 ;  /* 0x00008802000085a7 */ /* 0x000ee400080010ff */
[----:B---3--:R-:W-:Y:S05]  /*98e0*/  @!P0 BRA `(.L_x_176) ;  /* 0xfffffffc00f08947 */ /* 0x008fea000383ffff */
[----:B------:R-:W-:Y:S05]  /*98f0*/  BRA `(.L_x_177) ;  /* 0xffffffb0003c7947 */ /* 0x000fea000383ffff */
.L_x_83:
[----:B-1----:R-:W-:-:S07]  /*9900*/  MOV R0, UR7 ;  /* 0x0000000700007c02 */ /* 0x002fce0008000f00 */
.L_x_178:
[----:B-1----:R1:W3:Y:S02]  /*9910*/  SYNCS.PHASECHK.TRANS64.TRYWAIT P0, [R0+URZ+0x90], R2 ;  /* 0x00009002000075a7 */ /* 0x0022e400080011ff */
[----:B---3--:R-:W-:Y:S05]  /*9920*/  @!P0 NANOSLEEP.SYNCS 0x989680 ;  /* 0x009896800000895d */ /* 0x008fea0003900000 */
[----:B------:R-:W3:Y:S02]  /*9930*/  @!P0 SYNCS.PHASECHK.TRANS64 P0, [R0+URZ+0x90], R2 ;  /* 0x00009002000085a7 */ /* 0x000ee400080010ff */
[----:B---3--:R-:W-:Y:S05]  /*9940*/  @!P0 BRA `(.L_x_178) ;  /* 0xfffffffc00f08947 */ /* 0x008fea000383ffff */
[----:B------:R-:W-:Y:S05]  /*9950*/  BRA `(.L_x_179) ;  /* 0xffffffb0002c7947 */ /* 0x000fea000383ffff */
.L_x_85:
[----:B--2---:R2:W4:Y:S02]  /*9960*/  SYNCS.PHASECHK.TRANS64.TRYWAIT P0, [R0+URZ+0xb0], R2 ;  /* 0x0000b002000075a7 */ /* 0x00452400080011ff */
[----:B----4-:R-:W-:Y:S05]  /*9970*/  @!P0 NANOSLEEP.SYNCS 0x989680 ;  /* 0x009896800000895d */ /* 0x010fea0003900000 */
[----:B------:R-:W4:Y:S02]  /*9980*/  @!P0 SYNCS.PHASECHK.TRANS64 P0, [R0+URZ+0xb0], R2 ;  /* 0x0000b002000085a7 */ /* 0x000f2400080010ff */
[----:B----4-:R-:W-:Y:S05]  /*9990*/  @!P0 BRA `(.L_x_85) ;  /* 0xfffffffc00f08947 */ /* 0x010fea000383ffff */
[----:B------:R-:W-:Y:S05]  /*99a0*/  BRA `(.L_x_180) ;  /* 0xffffffb400007947 */ /* 0x000fea000383ffff */
.L_x_96:
[----:B-1----:R-:W-:Y:S04]  /*99b0*/  MOV R0, UR48 ;  /* 0x0000003000007c02 */ /* 0x002fe80008000f00 */
[----:B------:R1:W3:Y:S03]  /*99c0*/  SYNCS.PHASECHK.TRANS64.TRYWAIT P1, [R0+URZ+0x60], R3 ;  /* 0x00006003000075a7 */ /* 0x0002e600080211ff */
[----:B---3--:R-:W-:Y:S05]  /*99d0*/  @!P1 NANOSLEEP.SYNCS 0x989680 ;  /* 0x009896800000995d */ /* 0x008fea0003900000 */
[----:B------:R-:W3:Y:S02]  /*99e0*/  @!P1 SYNCS.PHASECHK.TRANS64 P1, [R0+URZ+0x60], R3 ;  /* 0x00006003000095a7 */ /* 0x000ee400080210ff */
[----:B---3--:R-:W-:Y:S05]  /*99f0*/  @!P1 BRA `(.L_x_96) ;  /* 0xfffffffc00ec9947 */ /* 0x008fea000383ffff */
[----:B------:R-:W-:Y:S05]  /*9a00*/  BRA `(.L_x_95) ;  /* 0xffffffc000387947 */ /* 0x000fea000383ffff */
.L_x_98:
[----:B-1----:R1:W2:Y:S02]  /*9a10*/  SYNCS.PHASECHK.TRANS64.TRYWAIT P0, [R64+URZ+0xd0], R2 ;  /* 0x0000d002400075a7 */ /* 0x0022a400080011ff */
[----:B--2---:R-:W-:Y:S05]  /*9a20*/  @!P0 NANOSLEEP.SYNCS 0x989680 ;  /* 0x009896800000895d */ /* 0x004fea0003900000 */
[----:B------:R-:W2:Y:S02]  /*9a30*/  @!P0 SYNCS.PHASECHK.TRANS64 P0, [R64+URZ+0xd0], R2 ;  /* 0x0000d002400085a7 */ /* 0x000ea400080010ff */
[----:B--2---:R-:W-:Y:S05]  /*9a40*/  @!P0 BRA `(.L_x_98) ;  /* 0xfffffffc00f08947 */ /* 0x004fea000383ffff */
[----:B------:R-:W-:Y:S05]  /*9a50*/  BRA `(.L_x_97) ;  /* 0xffffffc000647947 */ /* 0x000fea000383ffff */
.L_x_107:
[----:B--2---:R2:W3:Y:S02]  /*9a60*/  SYNCS.PHASECHK.TRANS64.TRYWAIT P0, [R2+URZ+0x60], R0 ;  /* 0x00006000020075a7 */ /* 0x0044e400080011ff */
[----:B---3--:R-:W-:Y:S05]  /*9a70*/  @!P0 NANOSLEEP.SYNCS 0x989680 ;  /* 0x009896800000895d */ /* 0x008fea0003900000 */
[----:B------:R-:W3:Y:S02]  /*9a80*/  @!P0 SYNCS.PHASECHK.TRANS64 P0, [R2+URZ+0x60], R0 ;  /* 0x00006000020085a7 */ /* 0x000ee400080010ff */
[----:B---3--:R-:W-:Y:S05]  /*9a90*/  @!P0 BRA `(.L_x_107) ;  /* 0xfffffffc00f08947 */ /* 0x008fea000383ffff */
[----:B------:R-:W-:Y:S05]  /*9aa0*/  BRA `(.L_x_106) ;  /* 0xffffffcc00487947 */ /* 0x000fea000383ffff */
.L_x_115:
[----:B--2---:R2:W3:Y:S02]  /*9ab0*/  SYNCS.PHASECHK.TRANS64.TRYWAIT P0, [R0+URZ+0x60], R5 ;  /* 0x00006005000075a7 */ /* 0x0044e400080011ff */
[----:B---3--:R-:W-:Y:S05]  /*9ac0*/  @!P0 NANOSLEEP.SYNCS 0x989680 ;  /* 0x009896800000895d */ /* 0x008fea0003900000 */
[----:B------:R-:W3:Y:S02]  /*9ad0*/  @!P0 SYNCS.PHASECHK.TRANS64 P0, [R0+URZ+0x60], R5 ;  /* 0x00006005000085a7 */ /* 0x000ee400080010ff */
[----:B---3--:R-:W-:Y:S05]  /*9ae0*/  @!P0 BRA `(.L_x_115) ;  /* 0xfffffffc00f08947 */ /* 0x008fea000383ffff */
[----:B------:R-:W-:Y:S05]  /*9af0*/  BRA `(.L_x_114) ;  /* 0xffffffd8004c7947 */ /* 0x000fea000383ffff */
.L_x_123:
[----:B--2---:R2:W3:Y:S02]  /*9b00*/  SYNCS.PHASECHK.TRANS64.TRYWAIT P0, [R2+URZ+0x60], R0 ;  /* 0x00006000020075a7 */ /* 0x0044e400080011ff */
[----:B---3--:R-:W-:Y:S05]  /*9b10*/  @!P0 NANOSLEEP.SYNCS 0x989680 ;  /* 0x009896800000895d */ /* 0x008fea0003900000 */
[----:B------:R-:W3:Y:S02]  /*9b20*/  @!P0 SYNCS.PHASECHK.TRANS64 P0, [R2+URZ+0x60], R0 ;  /* 0x00006000020085a7 */ /* 0x000ee400080010ff */
[----:B---3--:R-:W-:Y:S05]  /*9b30*/  @!P0 BRA `(.L_x_123) ;  /* 0xfffffffc00f08947 */ /* 0x008fea000383ffff */
[----:B------:R-:W-:Y:S05]  /*9b40*/  BRA `(.L_x_122) ;  /* 0xffffffe400507947 */ /* 0x000fea000383ffff */
        .weak           $__internal_0_$__cuda_sm10x_tcgen05_guardrail_trap_col_being_dealloced_not_returned_by_alloc
        .type           $__internal_0_$__cuda_sm10x_tcgen05_guardrail_trap_col_being_dealloced_not_returned_by_alloc,@function
        .size           $__internal_0_$__cuda_sm10x_tcgen05_guardrail_trap_col_being_dealloced_not_returned_by_alloc,($__internal_1_$__cuda_sm10x_tcgen05_guardrail_trap_phase_invalid_during_alloc - $__internal_0_$__cuda_sm10x_tcgen05_guardrail_trap_col_being_dealloced_not_returned_by_alloc)
$__internal_0_$__cuda_sm10x_tcgen05_guardrail_trap_col_being_dealloced_not_returned_by_alloc:
[----:B------:R-:W-:Y:S05]  /*9b50*/  BPT.TRAP 0x1 ;  /* 0x000000040000795c */ /* 0x000fea0000300000 */
[----:B------:R-:W-:-:S04]  /*9b60*/  HFMA2 R3, -RZ, RZ, 0, 0 ;  /* 0x00000000ff037431 */ /* 0x000fc800000001ff */
[----:B------:R-:W-:Y:S05]  /*9b70*/  RET.REL.NODEC R2 `(_ZN7cutlass13device_kernelINS_4gemm6kernel13GemmUniversalIN4cute5tupleIJiiiiEEENS1_10collective13CollectiveMmaINS1_35MainloopSm100TmaUmmaWarpSpecializedILi6ELi2ELi4ENS5_IJNS4_1CILi1EEESB_SB_EEEEENS5_IJNSA_ILi64EEENSA_ILi256EEENSA_ILi32EEEEEENS_10bfloat16_tENS5_IJlSB_lEEESI_SJ_NS4_8TiledMMAINS4_8MMA_AtomIJNS4_20SM100_MMA_F16BF16_SSISI_SI_fLi64ELi256ELNS4_4UMMA5MajorE0ELSO_0ELNSN_7ScaleInE0ELSP_0EEEEEENS4_6LayoutISC_NS5_IJNSA_ILi0EEEST_ST_EEEEENS5_IJNS4_10UnderscoreESW_SW_EEEEENS4_13SM90_TMA_LOADENS4_14ComposedLayoutINS4_7SwizzleILi2ELi4ELi3EEENS4_18smem_ptr_flag_bitsILi16EEENSS_INS5_IJNSA_ILi8EEESG_EEENS5_IJSG_SB_EEEEEEEvNS4_8identityESZ_S19_vS1A_EENS_8epilogue10collective18CollectiveEpilogueINS1C_23Sm100TmaWarpSpecializedILi4ELi2ELi32ELb1ELb0EEEJSH_NS5_IJNSS_ISE_SB_EES1H_EEESI_SJ_SI_SJ_NS1C_6fusion15FusionCallbacksIS1G_NS1J_17LinearCombinationISI_fSI_fLNS_15FloatRoundStyleE2EEESH_S1I_JEEENS4_5SM1004TMEM4LOAD26SM100_TMEM_LOAD_16dp256b8xESZ_NS10_INS11_ILi3ELi4ELi3EEES14_NSS_INS5_IJS15_SE_EEENS5_IJSE_SB_EEEEEEENS4_17SM75_U32x4_LDSM_NENS4_14SM90_TMA_STOREES1X_NS4_17SM90_U32x4_STSM_NENS4_39AutoVectorizingCopyWithAssumedAlignmentILi128EEEEEEvvEEEEvNT_6ParamsE) ;  /* 0xffffff6402207950 */ /* 0x000fea0003c3ffff */
        .weak           $__internal_1_$__cuda_sm10x_tcgen05_guardrail_trap_phase_invalid_during_alloc
        .type           $__internal_1_$__cuda_sm10x_tcgen05_guardrail_trap_phase_invalid_during_alloc,@function
        .size           $__internal_1_$__cuda_sm10x_tcgen05_guardrail_trap_phase_invalid_during_alloc,($__internal_2_$__cuda_sm10x_tcgen05_guardrail_trap_unallocated_columns_being_dealloced - $__internal_1_$__cuda_sm10x_tcgen05_guardrail_trap_phase_invalid_during_alloc)
$__internal_1_$__cuda_sm10x_tcgen05_guardrail_trap_phase_invalid_during_alloc:
[----:B------:R-:W-:Y:S05]  /*9b80*/  BPT.TRAP 0x1 ;  /* 0x000000040000795c */ /* 0x000fea0000300000 */
[----:B------:R-:W-:-:S04]  /*9b90*/  MOV R3, 0x0 ;  /* 0x0000000000037802 */ /* 0x000fc80000000f00 */
[----:B------:R-:W-:Y:S05]  /*9ba0*/  RET.REL.NODEC R2 `(_ZN7cutlass13device_kernelINS_4gemm6kernel13GemmUniversalIN4cute5tupleIJiiiiEEENS1_10collective13CollectiveMmaINS1_35MainloopSm100TmaUmmaWarpSpecializedILi6ELi2ELi4ENS5_IJNS4_1CILi1EEESB_SB_EEEEENS5_IJNSA_ILi64EEENSA_ILi256EEENSA_ILi32EEEEEENS_10bfloat16_tENS5_IJlSB_lEEESI_SJ_NS4_8TiledMMAINS4_8MMA_AtomIJNS4_20SM100_MMA_F16BF16_SSISI_SI_fLi64ELi256ELNS4_4UMMA5MajorE0ELSO_0ELNSN_7ScaleInE0ELSP_0EEEEEENS4_6LayoutISC_NS5_IJNSA_ILi0EEEST_ST_EEEEENS5_IJNS4_10UnderscoreESW_SW_EEEEENS4_13SM90_TMA_LOADENS4_14ComposedLayoutINS4_7SwizzleILi2ELi4ELi3EEENS4_18smem_ptr_flag_bitsILi16EEENSS_INS5_IJNSA_ILi8EEESG_EEENS5_IJSG_SB_EEEEEEEvNS4_8identityESZ_S19_vS1A_EENS_8epilogue10collective18CollectiveEpilogueINS1C_23Sm100TmaWarpSpecializedILi4ELi2ELi32ELb1ELb0EEEJSH_NS5_IJNSS_ISE_SB_EES1H_EEESI_SJ_SI_SJ_NS1C_6fusion15FusionCallbacksIS1G_NS1J_17LinearCombinationISI_fSI_fLNS_15FloatRoundStyleE2EEESH_S1I_JEEENS4_5SM1004TMEM4LOAD26SM100_TMEM_LOAD_16dp256b8xESZ_NS10_INS11_ILi3ELi4ELi3EEES14_NSS_INS5_IJS15_SE_EEENS5_IJSE_SB_EEEEEEENS4_17SM75_U32x4_LDSM_NENS4_14SM90_TMA_STOREES1X_NS4_17SM90_U32x4_STSM_NENS4_39AutoVectorizingCopyWithAssumedAlignmentILi128EEEEEEvvEEEEvNT_6ParamsE) ;  /* 0xffffff6402147950 */ /* 0x000fea0003c3ffff */
        .weak           $__internal_2_$__cuda_sm10x_tcgen05_guardrail_trap_unallocated_columns_being_dealloced
        .type           $__internal_2_$__cuda_sm10x_tcgen05_guardrail_trap_unallocated_columns_being_dealloced,@function
        .size           $__internal_2_$__cuda_sm10x_tcgen05_guardrail_trap_unallocated_columns_being_dealloced,(.L_x_182 - $__internal_2_$__cuda_sm10x_tcgen05_guardrail_trap_unallocated_columns_being_dealloced)
$__internal_2_$__cuda_sm10x_tcgen05_guardrail_trap_unallocated_columns_being_dealloced:
[----:B------:R-:W-:Y:S05]  /*9bb0*/  BPT.TRAP 0x1 ;  /* 0x000000040000795c */ /* 0x000fea0000300000 */
[----:B------:R-:W-:-:S04]  /*9bc0*/  HFMA2 R3, -RZ, RZ, 0, 0 ;  /* 0x00000000ff037431 */ /* 0x000fc800000001ff */
[----:B------:R-:W-:Y:S05]  /*9bd0*/  RET.REL.NODEC R2 `(_ZN7cutlass13device_kernelINS_4gemm6kernel13GemmUniversalIN4cute5tupleIJiiiiEEENS1_10collective13CollectiveMmaINS1_35MainloopSm100TmaUmmaWarpSpecializedILi6ELi2ELi4ENS5_IJNS4_1CILi1EEESB_SB_EEEEENS5_IJNSA_ILi64EEENSA_ILi256EEENSA_ILi32EEEEEENS_10bfloat16_tENS5_IJlSB_lEEESI_SJ_NS4_8TiledMMAINS4_8MMA_AtomIJNS4_20SM100_MMA_F16BF16_SSISI_SI_fLi64ELi256ELNS4_4UMMA5MajorE0ELSO_0ELNSN_7ScaleInE0ELSP_0EEEEEENS4_6LayoutISC_NS5_IJNSA_ILi0EEEST_ST_EEEEENS5_IJNS4_10UnderscoreESW_SW_EEEEENS4_13SM90_TMA_LOADENS4_14ComposedLayoutINS4_7SwizzleILi2ELi4ELi3EEENS4_18smem_ptr_flag_bitsILi16EEENSS_INS5_IJNSA_ILi8EEESG_EEENS5_IJSG_SB_EEEEEEEvNS4_8identityESZ_S19_vS1A_EENS_8epilogue10collective18CollectiveEpilogueINS1C_23Sm100TmaWarpSpecializedILi4ELi2ELi32ELb1ELb0EEEJSH_NS5_IJNSS_ISE_SB_EES1H_EEESI_SJ_SI_SJ_NS1C_6fusion15FusionCallbacksIS1G_NS1J_17LinearCombinationISI_fSI_fLNS_15FloatRoundStyleE2EEESH_S1I_JEEENS4_5SM1004TMEM4LOAD26SM100_TMEM_LOAD_16dp256b8xESZ_NS10_INS11_ILi3ELi4ELi3EEES14_NSS_INS5_IJS15_SE_EEENS5_IJSE_SB_EEEEEEENS4_17SM75_U32x4_LDSM_NENS4_14SM90_TMA_STOREES1X_NS4_17SM90_U32x4_STSM_NENS4_39AutoVectorizingCopyWithAssumedAlignmentILi128EEEEEEvvEEEEvNT_6ParamsE) ;  /* 0xffffff6402087950 */ /* 0x000fea0003c3ffff */
.L_x_181:
[----:B------:R-:W-:-:S00]  /*9be0*/  BRA `(.L_x_181) ;  /* 0xfffffffc00fc7947 */ /* 0x000fc0000383ffff */
[----:B------:R-:W-:-:S00]  /*9bf0*/  NOP ;  /* 0x0000000000007918 */ /* 0x000fc00000000000 */
        /* <DEDUP_REMOVED lines=8> */
.L_x_182:


//--------------------- .nv.global.init           --------------------------
	.section	.nv.global.init,"aw",@progbits
.nv.global.init:
	.type		$str$27,@object
	.size		$str$27,($str$28 - $str$27)
$str$27:
        /*0000*/ 	.byte	0x28, 0x61, 0x64, 0x64, 0x72, 0x65, 0x73, 0x73, 0x20, 0x26, 0x20, 0x6d, 0x61, 0x73, 0x6b, 0x29
        /*0010*/ 	.byte	0x20, 0x3d, 0x3d, 0x20, 0x30, 0x00
	.type		$str$28,@object
	.size		$str$28,($str$26 - $str$28)
$str$28:
        /*0016*/ 	.byte	0x2f, 0x74, 0x6d, 0x70, 0x2f, 0x63, 0x75, 0x74, 0x6c, 0x61, 0x73, 0x73, 0x5f, 0x73, 0x77, 0x65
        /*0026*/ 	.byte	0x65, 0x70, 0x5f, 0x73, 0x72, 0x63, 0x2f, 0x69, 0x6e, 0x63, 0x6c, 0x75, 0x64, 0x65, 0x2f, 0x63
        /*0036*/ 	.byte	0x75, 0x74, 0x65, 0x2f, 0x70, 0x6f, 0x69, 0x6e, 0x74, 0x65, 0x72, 0x5f, 0x66, 0x6c, 0x61, 0x67
        /*0046*/ 	.byte	0x67, 0x65, 0x64, 0x2e, 0x68, 0x70, 0x70, 0x00
	.type		$str$26,@object
	.size		$str$26,($str$25 - $str$26)
$str$26:
        /*004e*/ 	.byte	0x2f, 0x74, 0x6d, 0x70, 0x2f, 0x63, 0x75, 0x74, 0x6c, 0x61, 0x73, 0x73, 0x5f, 0x73, 0x77, 0x65
        /*005e*/ 	.byte	0x65, 0x70, 0x5f, 0x73, 0x72, 0x63, 0x2f, 0x69, 0x6e, 0x63, 0x6c, 0x75, 0x64, 0x65, 0x2f, 0x63
        /*006e*/ 	.byte	0x75, 0x74, 0x65, 0x2f, 0x61, 0x74, 0x6f, 0x6d, 0x2f, 0x63, 0x6f, 0x70, 0x79, 0x5f, 0x74, 0x72
        /*007e*/ 	.byte	0x61, 0x69, 0x74, 0x73, 0x5f, 0x73, 0x6d, 0x31, 0x30, 0x30, 0x2e, 0x68, 0x70, 0x70, 0x00
	.type		$str$25,@object
	.size		$str$25,(__unnamed_1 - $str$25)
$str$25:
        /*008d*/ 	.byte	0x28, 0x28, 0x75, 0x69, 0x6e, 0x74, 0x33, 0x32, 0x5f, 0x74, 0x28, 0x74, 0x68, 0x72, 0x65, 0x61
        /*009d*/ 	.byte	0x64, 0x49, 0x64, 0x78, 0x2e, 0x78, 0x29, 0x20, 0x2f, 0x20, 0x33, 0x32, 0x29, 0x20, 0x25, 0x20
        /*00ad*/ 	.byte	0x34, 0x29, 0x20, 0x3d, 0x3d, 0x20, 0x28, 0x28, 0x28, 0x74, 0x6d, 0x65, 0x6d, 0x5f, 0x61, 0x64
        /*00bd*/ 	.byte	0x64, 0x72, 0x20, 0x3e, 0x3e, 0x20, 0x31, 0x36, 0x29, 0x20, 0x2f, 0x20, 0x33, 0x32, 0x29, 0x20
        /*00cd*/ 	.byte	0x25, 0x20, 0x34, 0x29, 0x00
	.type		__unnamed_1,@object
	.size		__unnamed_1,(__unnamed_2 - __unnamed_1)
__unnamed_1:
        /*00d2*/ 	.byte	0x61, 0x75, 0x74, 0x6f, 0x20, 0x63, 0x75, 0x74, 0x65, 0x3a, 0x3a, 0x61, 0x73, 0x5f, 0x70, 0x6f
        /* <DEDUP_REMOVED lines=24> */
        /*0262*/ 	.byte	0x30, 0x39, 0x36, 0x3e, 0x3e, 0x3e, 0x3e, 0x5d, 0x00
	.type		__unnamed_2,@object
	.size		__unnamed_2,(.L_2 - __unnamed_2)
__unnamed_2:
        /* <DEDUP_REMOVED lines=46> */
        /*054b*/ 	.byte	0x75, 0x74, 0x65, 0x3a, 0x3a, 0x43, 0x3c, 0x30, 0x3e, 0x3e, 0x3e, 0x3e, 0x5d, 0x00
.L_2:


//--------------------- .nv.shared._ZN7cutlass13device_kernelINS_4gemm6kernel13GemmUniversalIN4cute5tupleIJiiiiEEENS1_10collective13CollectiveMmaINS1_35MainloopSm100TmaUmmaWarpSpecializedILi6ELi2ELi4ENS5_IJNS4_1CILi1EEESB_SB_EEEEENS5_IJNSA_ILi64EEENSA_ILi256EEENSA_ILi32EEEEEENS_10bfloat16_tENS5_IJlSB_lEEESI_SJ_NS4_8TiledMMAINS4_8MMA_AtomIJNS4_20SM100_MMA_F16BF16_SSISI_SI_fLi64ELi256ELNS4_4UMMA5MajorE0ELSO_0ELNSN_7ScaleInE0ELSP_0EEEEEENS4_6LayoutISC_NS5_IJNSA_ILi0EEEST_ST_EEEEENS5_IJNS4_10UnderscoreESW_SW_EEEEENS4_13SM90_TMA_LOADENS4_14ComposedLayoutINS4_7SwizzleILi2ELi4ELi3EEENS4_18smem_ptr_flag_bitsILi16EEENSS_INS5_IJNSA_ILi8EEESG_EEENS5_IJSG_SB_EEEEEEEvNS4_8identityESZ_S19_vS1A_EENS_8epilogue10collective18CollectiveEpilogueINS1C_23Sm100TmaWarpSpecializedILi4ELi2ELi32ELb1ELb0EEEJSH_NS5_IJNSS_ISE_SB_EES1H_EEESI_SJ_SI_SJ_NS1C_6fusion15FusionCallbacksIS1G_NS1J_17LinearCombinationISI_fSI_fLNS_15FloatRoundStyleE2EEESH_S1I_JEEENS4_5SM1004TMEM4LOAD26SM100_TMEM_LOAD_16dp256b8xESZ_NS10_INS11_ILi3ELi4ELi3EEES14_NSS_INS5_IJS15_SE_EEENS5_IJSE_SB_EEEEEEENS4_17SM75_U32x4_LDSM_NENS4_14SM90_TMA_STOREES1X_NS4_17SM90_U32x4_STSM_NENS4_39AutoVectorizingCopyWithAssumedAlignmentILi128EEEEEEvvEEEEvNT_6ParamsE --------------------------
	.section	.nv.shared._ZN7cutlass13device_kernelINS_4gemm6kernel13GemmUniversalIN4cute5tupleIJiiiiEEENS1_10collective13CollectiveMmaINS1_35MainloopSm100TmaUmmaWarpSpecializedILi6ELi2ELi4ENS5_IJNS4_1CILi1EEESB_SB_EEEEENS5_IJNSA_ILi64EEENSA_ILi256EEENSA_ILi32EEEEEENS_10bfloat16_tENS5_IJlSB_lEEESI_SJ_NS4_8TiledMMAINS4_8MMA_AtomIJNS4_20SM100_MMA_F16BF16_SSISI_SI_fLi64ELi256ELNS4_4UMMA5MajorE0ELSO_0ELNSN_7ScaleInE0ELSP_0EEEEEENS4_6LayoutISC_NS5_IJNSA_ILi0EEEST_ST_EEEEENS5_IJNS4_10UnderscoreESW_SW_EEEEENS4_13SM90_TMA_LOADENS4_14ComposedLayoutINS4_7SwizzleILi2ELi4ELi3EEENS4_18smem_ptr_flag_bitsILi16EEENSS_INS5_IJNSA_ILi8EEESG_EEENS5_IJSG_SB_EEEEEEEvNS4_8identityESZ_S19_vS1A_EENS_8epilogue10collective18CollectiveEpilogueINS1C_23Sm100TmaWarpSpecializedILi4ELi2ELi32ELb1ELb0EEEJSH_NS5_IJNSS_ISE_SB_EES1H_EEESI_SJ_SI_SJ_NS1C_6fusion15FusionCallbacksIS1G_NS1J_17LinearCombinationISI_fSI_fLNS_15FloatRoundStyleE2EEESH_S1I_JEEENS4_5SM1004TMEM4LOAD26SM100_TMEM_LOAD_16dp256b8xESZ_NS10_INS11_ILi3ELi4ELi3EEES14_NSS_INS5_IJS15_SE_EEENS5_IJSE_SB_EEEEEEENS4_17SM75_U32x4_LDSM_NENS4_14SM90_TMA_STOREES1X_NS4_17SM90_U32x4_STSM_NENS4_39AutoVectorizingCopyWithAssumedAlignmentILi128EEEEEEvvEEEEvNT_6ParamsE,"aw",@nobits
	.sectionflags	@""
	.align	16
	.zero		1024


//--------------------- .nv.shared.reserved.0     --------------------------
	.section	.nv.shared.reserved.0,"aw",@nobits
	.weak		__nv_reservedSMEM_offset_0_alias
	.size		__nv_reservedSMEM_offset_0_alias, 0, 64
	.other		__nv_reservedSMEM_offset_0_alias,@"STO_CUDA_RESERVED_SHARED STV_DEFAULT"
__nv_reservedSMEM_offset_0_alias:
	.zero		0
.nv.shared.reserved.0:
	.zero		64
	.weak		__nv_reservedSMEM_tcgen05_partition
	.type		__nv_reservedSMEM_tcgen05_partition,@object
	.size		__nv_reservedSMEM_tcgen05_partition,(.L_0 - __nv_reservedSMEM_tcgen05_partition)
__nv_reservedSMEM_tcgen05_partition:
	.zero		32
.L_0:


//--------------------- .nv.global                --------------------------
	.section	.nv.global,"aw",@nobits
.nv.global:
	.type		_ZN40_INTERNAL_62ef6716_4_k_cu_761a6213_247444cute1_E,@object
	.size		_ZN40_INTERNAL_62ef6716_4_k_cu_761a6213_247444cute1_E,(_ZN40_INTERNAL_62ef6716_4_k_cu_761a6213_247444cuda3std3__45__cpo6cbeginE - _ZN40_INTERNAL_62ef6716_4_k_cu_761a6213_247444cute1_E)
_ZN40_INTERNAL_62ef6716_4_k_cu_761a6213_247444cute1_E:
	.zero		1
	.type		_ZN40_INTERNAL_62ef6716_4_k_cu_761a6213_247444cuda3std3__45__cpo6cbeginE,@object
	.size		_ZN40_INTERNAL_62ef6716_4_k_cu_761a6213_247444cuda3std3__45__cpo6cbeginE,(_ZN40_INTERNAL_62ef6716_4_k_cu_761a6213_247444cuda3std3__48in_placeE - _ZN40_INTERNAL_62ef6716_4_k_cu_761a6213_247444cuda3std3__45__cpo6cbeginE)
_ZN40_INTERNAL_62ef6716_4_k_cu_761a6213_247444cuda3std3__45__cpo6cbeginE:
	.zero		1
	.type		_ZN40_INTERNAL_62ef6716_4_k_cu_761a6213_247444cuda3std3__48in_placeE,@object
	.size		_ZN40_INTERNAL_62ef6716_4_k_cu_761a6213_247444cuda3std3__48in_placeE,(_ZN40_INTERNAL_62ef6716_4_k_cu_761a6213_247444cuda3std6ranges3__45__cpo9iter_moveE - _ZN40_INTERNAL_62ef6716_4_k_cu_761a6213_247444cuda3std3__48in_placeE)
_ZN40_INTERNAL_62ef6716_4_k_cu_761a6213_247444cuda3std3__48in_placeE:
	.zero		1
	.type		_ZN40_INTERNAL_62ef6716_4_k_cu_761a6213_247444cuda3std6ranges3__45__cpo9iter_moveE,@object
	.size		_ZN40_INTERNAL_62ef6716_4_k_cu_761a6213_247444cuda3std6ranges3__45__cpo9iter_moveE,(_ZN40_INTERNAL_62ef6716_4_k_cu_761a6213_247444cuda3std3__45__cpo5beginE - _ZN40_INTERNAL_62ef6716_4_k_cu_761a6213_247444cuda3std6ranges3__45__cpo9iter_moveE)
_ZN40_INTERNAL_62ef6716_4_k_cu_761a6213_247444cuda3std6ranges3__45__cpo9iter_moveE:
	.zero		1
	.type		_ZN40_INTERNAL_62ef6716_4_k_cu_761a6213_247444cuda3std3__45__cpo5beginE,@object
	.size		_ZN40_INTERNAL_62ef6716_4_k_cu_761a6213_247444cuda3std3__45__cpo5beginE,(_ZN40_INTERNAL_62ef6716_4_k_cu_761a6213_247444cuda3std3__442_GLOBAL__N__62ef6716_4_k_cu_761a6213_247446ignoreE - _ZN40_INTERNAL_62ef6716_4_k_cu_761a6213_247444cuda3std3__45__cpo5beginE)
_ZN40_INTERNAL_62ef6716_4_k_cu_761a6213_247444cuda3std3__45__cpo5beginE:
	.zero		1
	.type		_ZN40_INTERNAL_62ef6716_4_k_cu_761a6213_247444cuda3std3__442_GLOBAL__N__62ef6716_4_k_cu_761a6213_247446ignoreE,@object
	.size		_ZN40_INTERNAL_62ef6716_4_k_cu_761a6213_247444cuda3std3__442_GLOBAL__N__62ef6716_4_k_cu_761a6213_247446ignoreE,(_ZN40_INTERNAL_62ef6716_4_k_cu_761a6213_247444cute7productE - _ZN40_INTERNAL_62ef6716_4_k_cu_761a6213_247444cuda3std3__442_GLOBAL__N__62ef6716_4_k_cu_761a6213_247446ignoreE)
_ZN40_INTERNAL_62ef6716_4_k_cu_761a6213_247444cuda3std3__442_GLOBAL__N__62ef6716_4_k_cu_761a6213_247446ignoreE:
	.zero		1
	.type		_ZN40_INTERNAL_62ef6716_4_k_cu_761a6213_247444cute7productE,@object
	.size		_ZN40_INTERNAL_62ef6716_4_k_cu_761a6213_247444cute7productE,(_ZN40_INTERNAL_62ef6716_4_k_cu_761a6213_247444cuda3std3__45__cpo3endE - _ZN40_INTERNAL_62ef6716_4_k_cu_761a6213_247444cute7productE)
_ZN40_INTERNAL_62ef6716_4_k_cu_761a6213_247444cute7productE:
	.zero		1
	.type		_ZN40_INTERNAL_62ef6716_4_k_cu_761a6213_247444cuda3std3__45__cpo3endE,@object
	.size		_ZN40_INTERNAL_62ef6716_4_k_cu_761a6213_247444cuda3std3__45__cpo3endE,(_ZN40_INTERNAL_62ef6716_4_k_cu_761a6213_247444cuda3std3__419piecewise_constructE - _ZN40_INTERNAL_62ef6716_4_k_cu_761a6213_247444cuda3std3__45__cpo3endE)
_ZN40_INTERNAL_62ef6716_4_k_cu_761a6213_247444cuda3std3__45__cpo3endE:
	.zero		1
	.type		_ZN40_INTERNAL_62ef6716_4_k_cu_761a6213_247444cuda3std3__419piecewise_constructE,@object
	.size		_ZN40_INTERNAL_62ef6716_4_k_cu_761a6213_247444cuda3std3__419piecewise_constructE,(_ZN40_INTERNAL_62ef6716_4_k_cu_761a6213_247444cuda3std3__45__cpo4cendE - _ZN40_INTERNAL_62ef6716_4_k_cu_761a6213_247444cuda3std3__419piecewise_constructE)
_ZN40_INTERNAL_62ef6716_4_k_cu_761a6213_247444cuda3std3__419piecewise_constructE:
	.zero		1
	.type		_ZN40_INTERNAL_62ef6716_4_k_cu_761a6213_247444cuda3std3__45__cpo4cendE,@object
	.size		_ZN40_INTERNAL_62ef6716_4_k_cu_761a6213_247444cuda3std3__45__cpo4cendE,(_ZN40_INTERNAL_62ef6716_4_k_cu_761a6213_247444cuda3std6ranges3__45__cpo4swapE - _ZN40_INTERNAL_62ef6716_4_k_cu_761a6213_247444cuda3std3__45__cpo4cendE)
_ZN40_INTERNAL_62ef6716_4_k_cu_761a6213_247444cuda3std3__45__cpo4cendE:
	.zero		1
	.type		_ZN40_INTERNAL_62ef6716_4_k_cu_761a6213_247444cuda3std6ranges3__45__cpo4swapE,@object
	.size		_ZN40_INTERNAL_62ef6716_4_k_cu_761a6213_247444cuda3std6ranges3__45__cpo4swapE,(.L_10 - _ZN40_INTERNAL_62ef6716_4_k_cu_761a6213_247444cuda3std6ranges3__45__cpo4swapE)
_ZN40_INTERNAL_62ef6716_4_k_cu_761a6213_247444cuda3std6ranges3__45__cpo4swapE:
	.zero		1
.L_10:


//--------------------- .nv.constant0._ZN7cutlass13device_kernelINS_4gemm6kernel13GemmUniversalIN4cute5tupleIJiiiiEEENS1_10collective13CollectiveMmaINS1_35MainloopSm100TmaUmmaWarpSpecializedILi6ELi2ELi4ENS5_IJNS4_1CILi1EEESB_SB_EEEEENS5_IJNSA_ILi64EEENSA_ILi256EEENSA_ILi32EEEEEENS_10bfloat16_tENS5_IJlSB_lEEESI_SJ_NS4_8TiledMMAINS4_8MMA_AtomIJNS4_20SM100_MMA_F16BF16_SSISI_SI_fLi64ELi256ELNS4_4UMMA5MajorE0ELSO_0ELNSN_7ScaleInE0ELSP_0EEEEEENS4_6LayoutISC_NS5_IJNSA_ILi0EEEST_ST_EEEEENS5_IJNS4_10UnderscoreESW_SW_EEEEENS4_13SM90_TMA_LOADENS4_14ComposedLayoutINS4_7SwizzleILi2ELi4ELi3EEENS4_18smem_ptr_flag_bitsILi16EEENSS_INS5_IJNSA_ILi8EEESG_EEENS5_IJSG_SB_EEEEEEEvNS4_8identityESZ_S19_vS1A_EENS_8epilogue10collective18CollectiveEpilogueINS1C_23Sm100TmaWarpSpecializedILi4ELi2ELi32ELb1ELb0EEEJSH_NS5_IJNSS_ISE_SB_EES1H_EEESI_SJ_SI_SJ_NS1C_6fusion15FusionCallbacksIS1G_NS1J_17LinearCombinationISI_fSI_fLNS_15FloatRoundStyleE2EEESH_S1I_JEEENS4_5SM1004TMEM4LOAD26SM100_TMEM_LOAD_16dp256b8xESZ_NS10_INS11_ILi3ELi4ELi3EEES14_NSS_INS5_IJS15_SE_EEENS5_IJSE_SB_EEEEEEENS4_17SM75_U32x4_LDSM_NENS4_14SM90_TMA_STOREES1X_NS4_17SM90_U32x4_STSM_NENS4_39AutoVectorizingCopyWithAssumedAlignmentILi128EEEEEEvvEEEEvNT_6ParamsE --------------------------
	.section	.nv.constant0._ZN7cutlass13device_kernelINS_4gemm6kernel13GemmUniversalIN4cute5tupleIJiiiiEEENS1_10collective13CollectiveMmaINS1_35MainloopSm100TmaUmmaWarpSpecializedILi6ELi2ELi4ENS5_IJNS4_1CILi1EEESB_SB_EEEEENS5_IJNSA_ILi64EEENSA_ILi256EEENSA_ILi32EEEEEENS_10bfloat16_tENS5_IJlSB_lEEESI_SJ_NS4_8TiledMMAINS4_8MMA_AtomIJNS4_20SM100_MMA_F16BF16_SSISI_SI_fLi64ELi256ELNS4_4UMMA5MajorE0ELSO_0ELNSN_7ScaleInE0ELSP_0EEEEEENS4_6LayoutISC_NS5_IJNSA_ILi0EEEST_ST_EEEEENS5_IJNS4_10UnderscoreESW_SW_EEEEENS4_13SM90_TMA_LOADENS4_14ComposedLayoutINS4_7SwizzleILi2ELi4ELi3EEENS4_18smem_ptr_flag_bitsILi16EEENSS_INS5_IJNSA_ILi8EEESG_EEENS5_IJSG_SB_EEEEEEEvNS4_8identityESZ_S19_vS1A_EENS_8epilogue10collective18CollectiveEpilogueINS1C_23Sm100TmaWarpSpecializedILi4ELi2ELi32ELb1ELb0EEEJSH_NS5_IJNSS_ISE_SB_EES1H_EEESI_SJ_SI_SJ_NS1C_6fusion15FusionCallbacksIS1G_NS1J_17LinearCombinationISI_fSI_fLNS_15FloatRoundStyleE2EEESH_S1I_JEEENS4_5SM1004TMEM4LOAD26SM100_TMEM_LOAD_16dp256b8xESZ_NS10_INS11_ILi3ELi4ELi3EEES14_NSS_INS5_IJS15_SE_EEENS5_IJSE_SB_EEEEEEENS4_17SM75_U32x4_LDSM_NENS4_14SM90_TMA_STOREES1X_NS4_17SM90_U32x4_STSM_NENS4_39AutoVectorizingCopyWithAssumedAlignmentILi128EEEEEEvvEEEEvNT_6ParamsE,"a",@progbits
	.sectionflags	@""
	.align	4
.nv.constant0._ZN7cutlass13device_kernelINS_4gemm6kernel13GemmUniversalIN4cute5tupleIJiiiiEEENS1_10collective13CollectiveMmaINS1_35MainloopSm100TmaUmmaWarpSpecializedILi6ELi2ELi4ENS5_IJNS4_1CILi1EEESB_SB_EEEEENS5_IJNSA_ILi64EEENSA_ILi256EEENSA_ILi32EEEEEENS_10bfloat16_tENS5_IJlSB_lEEESI_SJ_NS4_8TiledMMAINS4_8MMA_AtomIJNS4_20SM100_MMA_F16BF16_SSISI_SI_fLi64ELi256ELNS4_4UMMA5MajorE0ELSO_0ELNSN_7ScaleInE0ELSP_0EEEEEENS4_6LayoutISC_NS5_IJNSA_ILi0EEEST_ST_EEEEENS5_IJNS4_10UnderscoreESW_SW_EEEEENS4_13SM90_TMA_LOADENS4_14ComposedLayoutINS4_7SwizzleILi2ELi4ELi3EEENS4_18smem_ptr_flag_bitsILi16EEENSS_INS5_IJNSA_ILi8EEESG_EEENS5_IJSG_SB_EEEEEEEvNS4_8identityESZ_S19_vS1A_EENS_8epilogue10collective18CollectiveEpilogueINS1C_23Sm100TmaWarpSpecializedILi4ELi2ELi32ELb1ELb0EEEJSH_NS5_IJNSS_ISE_SB_EES1H_EEESI_SJ_SI_SJ_NS1C_6fusion15FusionCallbacksIS1G_NS1J_17LinearCombinationISI_fSI_fLNS_15FloatRoundStyleE2EEESH_S1I_JEEENS4_5SM1004TMEM4LOAD26SM100_TMEM_LOAD_16dp256b8xESZ_NS10_INS11_ILi3ELi4ELi3EEES14_NSS_INS5_IJS15_SE_EEENS5_IJSE_SB_EEEEEEENS4_17SM75_U32x4_LDSM_NENS4_14SM90_TMA_STOREES1X_NS4_17SM90_U32x4_STSM_NENS4_39AutoVectorizingCopyWithAssumedAlignmentILi128EEEEEEvvEEEEvNT_6ParamsE:
	.zero		2944


//--------------------- SYMBOLS --------------------------

	.type		.nv.reservedSmem.offset0,@object
	.size		.nv.reservedSmem.offset0,0x4
	.type		.nv.reservedSmem.cap,@object
	.size		.nv.reservedSmem.cap,0x4
	.type		__assertfail,@function
